//
// Generated by NVIDIA NVVM Compiler
//
// Compiler Build ID: CL-36424714
// Cuda compilation tools, release 13.0, V13.0.88
// Based on NVVM 20.0.0
//

.version 9.0
.target sm_100
.address_size 64

	// .globl	pocl_add_i32
// _ZZ20pocl_sgemm_local_f32E2As has been demoted
// _ZZ20pocl_sgemm_local_f32E2Bs has been demoted

.visible .entry pocl_add_i32(
	.param .u64 .ptr .align 1 pocl_add_i32_param_0,
	.param .u64 .ptr .align 1 pocl_add_i32_param_1,
	.param .u64 .ptr .align 1 pocl_add_i32_param_2
)
{
	.reg .b32 	%r<8>;
	.reg .b64 	%rd<11>;

	ld.param.u64 	%rd1, [pocl_add_i32_param_0];
	ld.param.u64 	%rd2, [pocl_add_i32_param_1];
	ld.param.u64 	%rd3, [pocl_add_i32_param_2];
	cvta.to.global.u64 	%rd4, %rd3;
	cvta.to.global.u64 	%rd5, %rd2;
	cvta.to.global.u64 	%rd6, %rd1;
	mov.u32 	%r1, %ctaid.x;
	mov.u32 	%r2, %ntid.x;
	mov.u32 	%r3, %tid.x;
	mad.lo.s32 	%r4, %r1, %r2, %r3;
	mul.wide.u32 	%rd7, %r4, 4;
	add.s64 	%rd8, %rd6, %rd7;
	ld.global.nc.u32 	%r5, [%rd8];
	add.s64 	%rd9, %rd5, %rd7;
	ld.global.nc.u32 	%r6, [%rd9];
	add.s32 	%r7, %r6, %r5;
	add.s64 	%rd10, %rd4, %rd7;
	st.global.u32 	[%rd10], %r7;
	ret;

}
	// .globl	pocl_mul_i32
.visible .entry pocl_mul_i32(
	.param .u64 .ptr .align 1 pocl_mul_i32_param_0,
	.param .u64 .ptr .align 1 pocl_mul_i32_param_1,
	.param .u64 .ptr .align 1 pocl_mul_i32_param_2
)
{
	.reg .b32 	%r<8>;
	.reg .b64 	%rd<11>;

	ld.param.u64 	%rd1, [pocl_mul_i32_param_0];
	ld.param.u64 	%rd2, [pocl_mul_i32_param_1];
	ld.param.u64 	%rd3, [pocl_mul_i32_param_2];
	cvta.to.global.u64 	%rd4, %rd3;
	cvta.to.global.u64 	%rd5, %rd2;
	cvta.to.global.u64 	%rd6, %rd1;
	mov.u32 	%r1, %ctaid.x;
	mov.u32 	%r2, %ntid.x;
	mov.u32 	%r3, %tid.x;
	mad.lo.s32 	%r4, %r1, %r2, %r3;
	mul.wide.u32 	%rd7, %r4, 4;
	add.s64 	%rd8, %rd6, %rd7;
	ld.global.nc.u32 	%r5, [%rd8];
	add.s64 	%rd9, %rd5, %rd7;
	ld.global.nc.u32 	%r6, [%rd9];
	mul.lo.s32 	%r7, %r6, %r5;
	add.s64 	%rd10, %rd4, %rd7;
	st.global.u32 	[%rd10], %r7;
	ret;

}
	// .globl	pocl_dnn_conv2d_int8_relu
.visible .entry pocl_dnn_conv2d_int8_relu(
	.param .u64 .ptr .align 1 pocl_dnn_conv2d_int8_relu_param_0,
	.param .u64 .ptr .align 1 pocl_dnn_conv2d_int8_relu_param_1,
	.param .u64 .ptr .align 1 pocl_dnn_conv2d_int8_relu_param_2,
	.param .u64 .ptr .align 1 pocl_dnn_conv2d_int8_relu_param_3,
	.param .u64 .ptr .align 1 pocl_dnn_conv2d_int8_relu_param_4,
	.param .u64 .ptr .align 1 pocl_dnn_conv2d_int8_relu_param_5,
	.param .u64 .ptr .align 1 pocl_dnn_conv2d_int8_relu_param_6,
	.param .u64 .ptr .align 1 pocl_dnn_conv2d_int8_relu_param_7
)
{
	.reg .b32 	%r<10>;
	.reg .b64 	%rd<17>;

	ld.param.u64 	%rd1, [pocl_dnn_conv2d_int8_relu_param_3];
	ld.param.u64 	%rd2, [pocl_dnn_conv2d_int8_relu_param_4];
	ld.param.u64 	%rd3, [pocl_dnn_conv2d_int8_relu_param_5];
	ld.param.u64 	%rd4, [pocl_dnn_conv2d_int8_relu_param_6];
	ld.param.u64 	%rd5, [pocl_dnn_conv2d_int8_relu_param_7];
	cvta.to.global.u64 	%rd6, %rd4;
	cvta.to.global.u64 	%rd7, %rd3;
	cvta.to.global.u64 	%rd8, %rd5;
	cvta.to.global.u64 	%rd9, %rd2;
	cvta.to.global.u64 	%rd10, %rd1;
	mov.u32 	%r1, %ctaid.x;
	mov.u32 	%r2, %ntid.x;
	mov.u32 	%r3, %tid.x;
	mad.lo.s32 	%r4, %r1, %r2, %r3;
	mul.wide.u32 	%rd11, %r4, 4;
	add.s64 	%rd12, %rd10, %rd11;
	ld.global.nc.u32 	%r5, [%rd12];
	add.s64 	%rd13, %rd9, %rd11;
	ld.global.nc.u32 	%r6, [%rd13];
	mul.lo.s32 	%r7, %r6, %r5;
	add.s64 	%rd14, %rd8, %rd11;
	st.global.u32 	[%rd14], %r7;
	add.s64 	%rd15, %rd7, %rd11;
	ld.global.nc.u32 	%r8, [%rd15];
	mul.lo.s32 	%r9, %r5, %r8;
	add.s64 	%rd16, %rd6, %rd11;
	st.global.u32 	[%rd16], %r9;
	ret;

}
	// .globl	pocl_sgemm_local_f32
.visible .entry pocl_sgemm_local_f32(
	.param .u64 .ptr .align 1 pocl_sgemm_local_f32_param_0,
	.param .u64 .ptr .align 1 pocl_sgemm_local_f32_param_1,
	.param .u64 .ptr .align 1 pocl_sgemm_local_f32_param_2,
	.param .u32 pocl_sgemm_local_f32_param_3,
	.param .u32 pocl_sgemm_local_f32_param_4,
	.param .u32 pocl_sgemm_local_f32_param_5
)
{
	.reg .pred 	%p<8>;
	.reg .b32 	%r<21>;
	.reg .b32 	%f<368>;
	.reg .b64 	%rd<81>;
	// demoted variable
	.shared .align 4 .b8 _ZZ20pocl_sgemm_local_f32E2As[1024];
	// demoted variable
	.shared .align 4 .b8 _ZZ20pocl_sgemm_local_f32E2Bs[1024];
	ld.param.u64 	%rd23, [pocl_sgemm_local_f32_param_0];
	ld.param.u64 	%rd24, [pocl_sgemm_local_f32_param_1];
	ld.param.u32 	%rd3, [pocl_sgemm_local_f32_param_4];
	ld.param.u32 	%r8, [pocl_sgemm_local_f32_param_5];
	cvta.to.global.u64 	%rd1, %rd24;
	cvta.to.global.u64 	%rd2, %rd23;
	mov.u32 	%r9, %ctaid.y;
	mov.u32 	%r10, %ntid.y;
	mov.u32 	%r1, %tid.y;
	mad.lo.s32 	%r2, %r9, %r10, %r1;
	mov.u32 	%r11, %ctaid.x;
	mov.u32 	%r12, %ntid.x;
	mov.u32 	%r3, %tid.x;
	mad.lo.s32 	%r13, %r11, %r12, %r3;
	cvt.u64.u32 	%rd4, %r13;
	shr.u32 	%r14, %r8, 4;
	cvt.u64.u32 	%rd5, %r14;
	setp.lt.u32 	%p1, %r8, 16;
	mov.f32 	%f367, 0f00000000;
	@%p1 bra 	$L__BB3_9;
	cvt.u32.u64 	%r15, %rd5;
	mul.wide.u32 	%rd26, %r8, %r2;
	cvt.u64.u32 	%rd27, %r3;
	add.s64 	%rd6, %rd26, %rd27;
	shl.b32 	%r16, %r1, 6;
	mov.u32 	%r17, _ZZ20pocl_sgemm_local_f32E2As;
	add.s32 	%r4, %r17, %r16;
	shl.b32 	%r18, %r3, 2;
	add.s32 	%r5, %r4, %r18;
	cvt.u64.u32 	%rd7, %r1;
	mov.u32 	%r19, _ZZ20pocl_sgemm_local_f32E2Bs;
	add.s32 	%r7, %r19, %r18;
	add.s32 	%r6, %r7, %r16;
	add.s32 	%r20, %r15, -1;
	setp.lt.u32 	%p2, %r20, 3;
	mov.f32 	%f367, 0f00000000;
	mov.b64 	%rd80, 0;
	@%p2 bra 	$L__BB3_4;
	and.b64  	%rd80, %rd5, 268435452;
	shl.b64 	%rd77, %rd4, 2;
	shl.b64 	%rd28, %rd6, 2;
	add.s64 	%rd29, %rd28, %rd2;
	add.s64 	%rd76, %rd29, 128;
	add.s64 	%rd30, %rd7, 48;
	mul.lo.s64 	%rd31, %rd30, %rd3;
	shl.b64 	%rd32, %rd31, 2;
	add.s64 	%rd11, %rd1, %rd32;
	mov.f32 	%f367, 0f00000000;
	mov.u64 	%rd78, %rd80;
$L__BB3_3:
	.pragma "nounroll";
	ld.global.nc.f32 	%f14, [%rd76+-128];
	st.shared.f32 	[%r5], %f14;
	mul.lo.s64 	%rd33, %rd7, %rd3;
	shl.b64 	%rd34, %rd33, 2;
	add.s64 	%rd35, %rd1, %rd34;
	add.s64 	%rd36, %rd35, %rd77;
	ld.global.nc.f32 	%f15, [%rd36];
	st.shared.f32 	[%r6], %f15;
	bar.sync 	0;
	ld.shared.f32 	%f16, [%r4];
	ld.shared.f32 	%f17, [%r7];
	fma.rn.f32 	%f18, %f16, %f17, %f367;
	ld.shared.f32 	%f19, [%r4+4];
	ld.shared.f32 	%f20, [%r7+64];
	fma.rn.f32 	%f21, %f19, %f20, %f18;
	ld.shared.f32 	%f22, [%r4+8];
	ld.shared.f32 	%f23, [%r7+128];
	fma.rn.f32 	%f24, %f22, %f23, %f21;
	ld.shared.f32 	%f25, [%r4+12];
	ld.shared.f32 	%f26, [%r7+192];
	fma.rn.f32 	%f27, %f25, %f26, %f24;
	ld.shared.f32 	%f28, [%r4+16];
	ld.shared.f32 	%f29, [%r7+256];
	fma.rn.f32 	%f30, %f28, %f29, %f27;
	ld.shared.f32 	%f31, [%r4+20];
	ld.shared.f32 	%f32, [%r7+320];
	fma.rn.f32 	%f33, %f31, %f32, %f30;
	ld.shared.f32 	%f34, [%r4+24];
	ld.shared.f32 	%f35, [%r7+384];
	fma.rn.f32 	%f36, %f34, %f35, %f33;
	ld.shared.f32 	%f37, [%r4+28];
	ld.shared.f32 	%f38, [%r7+448];
	fma.rn.f32 	%f39, %f37, %f38, %f36;
	ld.shared.f32 	%f40, [%r4+32];
	ld.shared.f32 	%f41, [%r7+512];
	fma.rn.f32 	%f42, %f40, %f41, %f39;
	ld.shared.f32 	%f43, [%r4+36];
	ld.shared.f32 	%f44, [%r7+576];
	fma.rn.f32 	%f45, %f43, %f44, %f42;
	ld.shared.f32 	%f46, [%r4+40];
	ld.shared.f32 	%f47, [%r7+640];
	fma.rn.f32 	%f48, %f46, %f47, %f45;
	ld.shared.f32 	%f49, [%r4+44];
	ld.shared.f32 	%f50, [%r7+704];
	fma.rn.f32 	%f51, %f49, %f50, %f48;
	ld.shared.f32 	%f52, [%r4+48];
	ld.shared.f32 	%f53, [%r7+768];
	fma.rn.f32 	%f54, %f52, %f53, %f51;
	ld.shared.f32 	%f55, [%r4+52];
	ld.shared.f32 	%f56, [%r7+832];
	fma.rn.f32 	%f57, %f55, %f56, %f54;
	ld.shared.f32 	%f58, [%r4+56];
	ld.shared.f32 	%f59, [%r7+896];
	fma.rn.f32 	%f60, %f58, %f59, %f57;
	ld.shared.f32 	%f61, [%r4+60];
	ld.shared.f32 	%f62, [%r7+960];
	fma.rn.f32 	%f63, %f61, %f62, %f60;
	bar.sync 	0;
	ld.global.nc.f32 	%f64, [%rd76+-64];
	st.shared.f32 	[%r5], %f64;
	add.s64 	%rd37, %rd7, 16;
	mul.lo.s64 	%rd38, %rd37, %rd3;
	shl.b64 	%rd39, %rd38, 2;
	add.s64 	%rd40, %rd1, %rd39;
	add.s64 	%rd41, %rd40, %rd77;
	ld.global.nc.f32 	%f65, [%rd41];
	st.shared.f32 	[%r6], %f65;
	bar.sync 	0;
	ld.shared.f32 	%f66, [%r4];
	ld.shared.f32 	%f67, [%r7];
	fma.rn.f32 	%f68, %f66, %f67, %f63;
	ld.shared.f32 	%f69, [%r4+4];
	ld.shared.f32 	%f70, [%r7+64];
	fma.rn.f32 	%f71, %f69, %f70, %f68;
	ld.shared.f32 	%f72, [%r4+8];
	ld.shared.f32 	%f73, [%r7+128];
	fma.rn.f32 	%f74, %f72, %f73, %f71;
	ld.shared.f32 	%f75, [%r4+12];
	ld.shared.f32 	%f76, [%r7+192];
	fma.rn.f32 	%f77, %f75, %f76, %f74;
	ld.shared.f32 	%f78, [%r4+16];
	ld.shared.f32 	%f79, [%r7+256];
	fma.rn.f32 	%f80, %f78, %f79, %f77;
	ld.shared.f32 	%f81, [%r4+20];
	ld.shared.f32 	%f82, [%r7+320];
	fma.rn.f32 	%f83, %f81, %f82, %f80;
	ld.shared.f32 	%f84, [%r4+24];
	ld.shared.f32 	%f85, [%r7+384];
	fma.rn.f32 	%f86, %f84, %f85, %f83;
	ld.shared.f32 	%f87, [%r4+28];
	ld.shared.f32 	%f88, [%r7+448];
	fma.rn.f32 	%f89, %f87, %f88, %f86;
	ld.shared.f32 	%f90, [%r4+32];
	ld.shared.f32 	%f91, [%r7+512];
	fma.rn.f32 	%f92, %f90, %f91, %f89;
	ld.shared.f32 	%f93, [%r4+36];
	ld.shared.f32 	%f94, [%r7+576];
	fma.rn.f32 	%f95, %f93, %f94, %f92;
	ld.shared.f32 	%f96, [%r4+40];
	ld.shared.f32 	%f97, [%r7+640];
	fma.rn.f32 	%f98, %f96, %f97, %f95;
	ld.shared.f32 	%f99, [%r4+44];
	ld.shared.f32 	%f100, [%r7+704];
	fma.rn.f32 	%f101, %f99, %f100, %f98;
	ld.shared.f32 	%f102, [%r4+48];
	ld.shared.f32 	%f103, [%r7+768];
	fma.rn.f32 	%f104, %f102, %f103, %f101;
	ld.shared.f32 	%f105, [%r4+52];
	ld.shared.f32 	%f106, [%r7+832];
	fma.rn.f32 	%f107, %f105, %f106, %f104;
	ld.shared.f32 	%f108, [%r4+56];
	ld.shared.f32 	%f109, [%r7+896];
	fma.rn.f32 	%f110, %f108, %f109, %f107;
	ld.shared.f32 	%f111, [%r4+60];
	ld.shared.f32 	%f112, [%r7+960];
	fma.rn.f32 	%f113, %f111, %f112, %f110;
	bar.sync 	0;
	ld.global.nc.f32 	%f114, [%rd76];
	st.shared.f32 	[%r5], %f114;
	add.s64 	%rd42, %rd7, 32;
	mul.lo.s64 	%rd43, %rd42, %rd3;
	shl.b64 	%rd44, %rd43, 2;
	add.s64 	%rd45, %rd1, %rd44;
	add.s64 	%rd46, %rd45, %rd77;
	ld.global.nc.f32 	%f115, [%rd46];
	st.shared.f32 	[%r6], %f115;
	bar.sync 	0;
	ld.shared.f32 	%f116, [%r4];
	ld.shared.f32 	%f117, [%r7];
	fma.rn.f32 	%f118, %f116, %f117, %f113;
	ld.shared.f32 	%f119, [%r4+4];
	ld.shared.f32 	%f120, [%r7+64];
	fma.rn.f32 	%f121, %f119, %f120, %f118;
	ld.shared.f32 	%f122, [%r4+8];
	ld.shared.f32 	%f123, [%r7+128];
	fma.rn.f32 	%f124, %f122, %f123, %f121;
	ld.shared.f32 	%f125, [%r4+12];
	ld.shared.f32 	%f126, [%r7+192];
	fma.rn.f32 	%f127, %f125, %f126, %f124;
	ld.shared.f32 	%f128, [%r4+16];
	ld.shared.f32 	%f129, [%r7+256];
	fma.rn.f32 	%f130, %f128, %f129, %f127;
	ld.shared.f32 	%f131, [%r4+20];
	ld.shared.f32 	%f132, [%r7+320];
	fma.rn.f32 	%f133, %f131, %f132, %f130;
	ld.shared.f32 	%f134, [%r4+24];
	ld.shared.f32 	%f135, [%r7+384];
	fma.rn.f32 	%f136, %f134, %f135, %f133;
	ld.shared.f32 	%f137, [%r4+28];
	ld.shared.f32 	%f138, [%r7+448];
	fma.rn.f32 	%f139, %f137, %f138, %f136;
	ld.shared.f32 	%f140, [%r4+32];
	ld.shared.f32 	%f141, [%r7+512];
	fma.rn.f32 	%f142, %f140, %f141, %f139;
	ld.shared.f32 	%f143, [%r4+36];
	ld.shared.f32 	%f144, [%r7+576];
	fma.rn.f32 	%f145, %f143, %f144, %f142;
	ld.shared.f32 	%f146, [%r4+40];
	ld.shared.f32 	%f147, [%r7+640];
	fma.rn.f32 	%f148, %f146, %f147, %f145;
	ld.shared.f32 	%f149, [%r4+44];
	ld.shared.f32 	%f150, [%r7+704];
	fma.rn.f32 	%f151, %f149, %f150, %f148;
	ld.shared.f32 	%f152, [%r4+48];
	ld.shared.f32 	%f153, [%r7+768];
	fma.rn.f32 	%f154, %f152, %f153, %f151;
	ld.shared.f32 	%f155, [%r4+52];
	ld.shared.f32 	%f156, [%r7+832];
	fma.rn.f32 	%f157, %f155, %f156, %f154;
	ld.shared.f32 	%f158, [%r4+56];
	ld.shared.f32 	%f159, [%r7+896];
	fma.rn.f32 	%f160, %f158, %f159, %f157;
	ld.shared.f32 	%f161, [%r4+60];
	ld.shared.f32 	%f162, [%r7+960];
	fma.rn.f32 	%f163, %f161, %f162, %f160;
	bar.sync 	0;
	ld.global.nc.f32 	%f164, [%rd76+64];
	st.shared.f32 	[%r5], %f164;
	add.s64 	%rd47, %rd11, %rd77;
	ld.global.nc.f32 	%f165, [%rd47];
	st.shared.f32 	[%r6], %f165;
	bar.sync 	0;
	ld.shared.f32 	%f166, [%r4];
	ld.shared.f32 	%f167, [%r7];
	fma.rn.f32 	%f168, %f166, %f167, %f163;
	ld.shared.f32 	%f169, [%r4+4];
	ld.shared.f32 	%f170, [%r7+64];
	fma.rn.f32 	%f171, %f169, %f170, %f168;
	ld.shared.f32 	%f172, [%r4+8];
	ld.shared.f32 	%f173, [%r7+128];
	fma.rn.f32 	%f174, %f172, %f173, %f171;
	ld.shared.f32 	%f175, [%r4+12];
	ld.shared.f32 	%f176, [%r7+192];
	fma.rn.f32 	%f177, %f175, %f176, %f174;
	ld.shared.f32 	%f178, [%r4+16];
	ld.shared.f32 	%f179, [%r7+256];
	fma.rn.f32 	%f180, %f178, %f179, %f177;
	ld.shared.f32 	%f181, [%r4+20];
	ld.shared.f32 	%f182, [%r7+320];
	fma.rn.f32 	%f183, %f181, %f182, %f180;
	ld.shared.f32 	%f184, [%r4+24];
	ld.shared.f32 	%f185, [%r7+384];
	fma.rn.f32 	%f186, %f184, %f185, %f183;
	ld.shared.f32 	%f187, [%r4+28];
	ld.shared.f32 	%f188, [%r7+448];
	fma.rn.f32 	%f189, %f187, %f188, %f186;
	ld.shared.f32 	%f190, [%r4+32];
	ld.shared.f32 	%f191, [%r7+512];
	fma.rn.f32 	%f192, %f190, %f191, %f189;
	ld.shared.f32 	%f193, [%r4+36];
	ld.shared.f32 	%f194, [%r7+576];
	fma.rn.f32 	%f195, %f193, %f194, %f192;
	ld.shared.f32 	%f196, [%r4+40];
	ld.shared.f32 	%f197, [%r7+640];
	fma.rn.f32 	%f198, %f196, %f197, %f195;
	ld.shared.f32 	%f199, [%r4+44];
	ld.shared.f32 	%f200, [%r7+704];
	fma.rn.f32 	%f201, %f199, %f200, %f198;
	ld.shared.f32 	%f202, [%r4+48];
	ld.shared.f32 	%f203, [%r7+768];
	fma.rn.f32 	%f204, %f202, %f203, %f201;
	ld.shared.f32 	%f205, [%r4+52];
	ld.shared.f32 	%f206, [%r7+832];
	fma.rn.f32 	%f207, %f205, %f206, %f204;
	ld.shared.f32 	%f208, [%r4+56];
	ld.shared.f32 	%f209, [%r7+896];
	fma.rn.f32 	%f210, %f208, %f209, %f207;
	ld.shared.f32 	%f211, [%r4+60];
	ld.shared.f32 	%f212, [%r7+960];
	fma.rn.f32 	%f367, %f211, %f212, %f210;
	bar.sync 	0;
	add.s64 	%rd78, %rd78, -4;
	shl.b64 	%rd48, %rd3, 8;
	add.s64 	%rd77, %rd77, %rd48;
	add.s64 	%rd76, %rd76, 256;
	setp.ne.s64 	%p3, %rd78, 0;
	@%p3 bra 	$L__BB3_3;
$L__BB3_4:
	and.b64  	%rd19, %rd5, 3;
	setp.eq.s64 	%p4, %rd19, 0;
	@%p4 bra 	$L__BB3_9;
	setp.eq.s64 	%p5, %rd19, 1;
	@%p5 bra 	$L__BB3_7;
	shl.b64 	%rd49, %rd80, 4;
	add.s64 	%rd50, %rd6, %rd49;
	shl.b64 	%rd51, %rd50, 2;
	add.s64 	%rd52, %rd2, %rd51;
	ld.global.nc.f32 	%f214, [%rd52];
	st.shared.f32 	[%r5], %f214;
	add.s64 	%rd53, %rd49, %rd7;
	mad.lo.s64 	%rd54, %rd53, %rd3, %rd4;
	shl.b64 	%rd55, %rd54, 2;
	add.s64 	%rd56, %rd1, %rd55;
	ld.global.nc.f32 	%f215, [%rd56];
	st.shared.f32 	[%r6], %f215;
	bar.sync 	0;
	ld.shared.f32 	%f216, [%r4];
	ld.shared.f32 	%f217, [%r7];
	fma.rn.f32 	%f218, %f216, %f217, %f367;
	ld.shared.f32 	%f219, [%r4+4];
	ld.shared.f32 	%f220, [%r7+64];
	fma.rn.f32 	%f221, %f219, %f220, %f218;
	ld.shared.f32 	%f222, [%r4+8];
	ld.shared.f32 	%f223, [%r7+128];
	fma.rn.f32 	%f224, %f222, %f223, %f221;
	ld.shared.f32 	%f225, [%r4+12];
	ld.shared.f32 	%f226, [%r7+192];
	fma.rn.f32 	%f227, %f225, %f226, %f224;
	ld.shared.f32 	%f228, [%r4+16];
	ld.shared.f32 	%f229, [%r7+256];
	fma.rn.f32 	%f230, %f228, %f229, %f227;
	ld.shared.f32 	%f231, [%r4+20];
	ld.shared.f32 	%f232, [%r7+320];
	fma.rn.f32 	%f233, %f231, %f232, %f230;
	ld.shared.f32 	%f234, [%r4+24];
	ld.shared.f32 	%f235, [%r7+384];
	fma.rn.f32 	%f236, %f234, %f235, %f233;
	ld.shared.f32 	%f237, [%r4+28];
	ld.shared.f32 	%f238, [%r7+448];
	fma.rn.f32 	%f239, %f237, %f238, %f236;
	ld.shared.f32 	%f240, [%r4+32];
	ld.shared.f32 	%f241, [%r7+512];
	fma.rn.f32 	%f242, %f240, %f241, %f239;
	ld.shared.f32 	%f243, [%r4+36];
	ld.shared.f32 	%f244, [%r7+576];
	fma.rn.f32 	%f245, %f243, %f244, %f242;
	ld.shared.f32 	%f246, [%r4+40];
	ld.shared.f32 	%f247, [%r7+640];
	fma.rn.f32 	%f248, %f246, %f247, %f245;
	ld.shared.f32 	%f249, [%r4+44];
	ld.shared.f32 	%f250, [%r7+704];
	fma.rn.f32 	%f251, %f249, %f250, %f248;
	ld.shared.f32 	%f252, [%r4+48];
	ld.shared.f32 	%f253, [%r7+768];
	fma.rn.f32 	%f254, %f252, %f253, %f251;
	ld.shared.f32 	%f255, [%r4+52];
	ld.shared.f32 	%f256, [%r7+832];
	fma.rn.f32 	%f257, %f255, %f256, %f254;
	ld.shared.f32 	%f258, [%r4+56];
	ld.shared.f32 	%f259, [%r7+896];
	fma.rn.f32 	%f260, %f258, %f259, %f257;
	ld.shared.f32 	%f261, [%r4+60];
	ld.shared.f32 	%f262, [%r7+960];
	fma.rn.f32 	%f263, %f261, %f262, %f260;
	bar.sync 	0;
	ld.global.nc.f32 	%f264, [%rd52+64];
	st.shared.f32 	[%r5], %f264;
	add.s64 	%rd57, %rd53, 16;
	mad.lo.s64 	%rd58, %rd57, %rd3, %rd4;
	shl.b64 	%rd59, %rd58, 2;
	add.s64 	%rd60, %rd1, %rd59;
	ld.global.nc.f32 	%f265, [%rd60];
	st.shared.f32 	[%r6], %f265;
	bar.sync 	0;
	ld.shared.f32 	%f266, [%r4];
	ld.shared.f32 	%f267, [%r7];
	fma.rn.f32 	%f268, %f266, %f267, %f263;
	ld.shared.f32 	%f269, [%r4+4];
	ld.shared.f32 	%f270, [%r7+64];
	fma.rn.f32 	%f271, %f269, %f270, %f268;
	ld.shared.f32 	%f272, [%r4+8];
	ld.shared.f32 	%f273, [%r7+128];
	fma.rn.f32 	%f274, %f272, %f273, %f271;
	ld.shared.f32 	%f275, [%r4+12];
	ld.shared.f32 	%f276, [%r7+192];
	fma.rn.f32 	%f277, %f275, %f276, %f274;
	ld.shared.f32 	%f278, [%r4+16];
	ld.shared.f32 	%f279, [%r7+256];
	fma.rn.f32 	%f280, %f278, %f279, %f277;
	ld.shared.f32 	%f281, [%r4+20];
	ld.shared.f32 	%f282, [%r7+320];
	fma.rn.f32 	%f283, %f281, %f282, %f280;
	ld.shared.f32 	%f284, [%r4+24];
	ld.shared.f32 	%f285, [%r7+384];
	fma.rn.f32 	%f286, %f284, %f285, %f283;
	ld.shared.f32 	%f287, [%r4+28];
	ld.shared.f32 	%f288, [%r7+448];
	fma.rn.f32 	%f289, %f287, %f288, %f286;
	ld.shared.f32 	%f290, [%r4+32];
	ld.shared.f32 	%f291, [%r7+512];
	fma.rn.f32 	%f292, %f290, %f291, %f289;
	ld.shared.f32 	%f293, [%r4+36];
	ld.shared.f32 	%f294, [%r7+576];
	fma.rn.f32 	%f295, %f293, %f294, %f292;
	ld.shared.f32 	%f296, [%r4+40];
	ld.shared.f32 	%f297, [%r7+640];
	fma.rn.f32 	%f298, %f296, %f297, %f295;
	ld.shared.f32 	%f299, [%r4+44];
	ld.shared.f32 	%f300, [%r7+704];
	fma.rn.f32 	%f301, %f299, %f300, %f298;
	ld.shared.f32 	%f302, [%r4+48];
	ld.shared.f32 	%f303, [%r7+768];
	fma.rn.f32 	%f304, %f302, %f303, %f301;
	ld.shared.f32 	%f305, [%r4+52];
	ld.shared.f32 	%f306, [%r7+832];
	fma.rn.f32 	%f307, %f305, %f306, %f304;
	ld.shared.f32 	%f308, [%r4+56];
	ld.shared.f32 	%f309, [%r7+896];
	fma.rn.f32 	%f310, %f308, %f309, %f307;
	ld.shared.f32 	%f311, [%r4+60];
	ld.shared.f32 	%f312, [%r7+960];
	fma.rn.f32 	%f367, %f311, %f312, %f310;
	bar.sync 	0;
	add.s64 	%rd80, %rd80, 2;
$L__BB3_7:
	and.b64  	%rd61, %rd5, 1;
	setp.eq.b64 	%p6, %rd61, 1;
	not.pred 	%p7, %p6;
	@%p7 bra 	$L__BB3_9;
	shl.b64 	%rd62, %rd80, 4;
	add.s64 	%rd63, %rd6, %rd62;
	shl.b64 	%rd64, %rd63, 2;
	add.s64 	%rd65, %rd2, %rd64;
	ld.global.nc.f32 	%f313, [%rd65];
	st.shared.f32 	[%r5], %f313;
	add.s64 	%rd66, %rd62, %rd7;
	mad.lo.s64 	%rd67, %rd66, %rd3, %rd4;
	shl.b64 	%rd68, %rd67, 2;
	add.s64 	%rd69, %rd1, %rd68;
	ld.global.nc.f32 	%f314, [%rd69];
	st.shared.f32 	[%r6], %f314;
	bar.sync 	0;
	ld.shared.f32 	%f315, [%r4];
	ld.shared.f32 	%f316, [%r7];
	fma.rn.f32 	%f317, %f315, %f316, %f367;
	ld.shared.f32 	%f318, [%r4+4];
	ld.shared.f32 	%f319, [%r7+64];
	fma.rn.f32 	%f320, %f318, %f319, %f317;
	ld.shared.f32 	%f321, [%r4+8];
	ld.shared.f32 	%f322, [%r7+128];
	fma.rn.f32 	%f323, %f321, %f322, %f320;
	ld.shared.f32 	%f324, [%r4+12];
	ld.shared.f32 	%f325, [%r7+192];
	fma.rn.f32 	%f326, %f324, %f325, %f323;
	ld.shared.f32 	%f327, [%r4+16];
	ld.shared.f32 	%f328, [%r7+256];
	fma.rn.f32 	%f329, %f327, %f328, %f326;
	ld.shared.f32 	%f330, [%r4+20];
	ld.shared.f32 	%f331, [%r7+320];
	fma.rn.f32 	%f332, %f330, %f331, %f329;
	ld.shared.f32 	%f333, [%r4+24];
	ld.shared.f32 	%f334, [%r7+384];
	fma.rn.f32 	%f335, %f333, %f334, %f332;
	ld.shared.f32 	%f336, [%r4+28];
	ld.shared.f32 	%f337, [%r7+448];
	fma.rn.f32 	%f338, %f336, %f337, %f335;
	ld.shared.f32 	%f339, [%r4+32];
	ld.shared.f32 	%f340, [%r7+512];
	fma.rn.f32 	%f341, %f339, %f340, %f338;
	ld.shared.f32 	%f342, [%r4+36];
	ld.shared.f32 	%f343, [%r7+576];
	fma.rn.f32 	%f344, %f342, %f343, %f341;
	ld.shared.f32 	%f345, [%r4+40];
	ld.shared.f32 	%f346, [%r7+640];
	fma.rn.f32 	%f347, %f345, %f346, %f344;
	ld.shared.f32 	%f348, [%r4+44];
	ld.shared.f32 	%f349, [%r7+704];
	fma.rn.f32 	%f350, %f348, %f349, %f347;
	ld.shared.f32 	%f351, [%r4+48];
	ld.shared.f32 	%f352, [%r7+768];
	fma.rn.f32 	%f353, %f351, %f352, %f350;
	ld.shared.f32 	%f354, [%r4+52];
	ld.shared.f32 	%f355, [%r7+832];
	fma.rn.f32 	%f356, %f354, %f355, %f353;
	ld.shared.f32 	%f357, [%r4+56];
	ld.shared.f32 	%f358, [%r7+896];
	fma.rn.f32 	%f359, %f357, %f358, %f356;
	ld.shared.f32 	%f360, [%r4+60];
	ld.shared.f32 	%f361, [%r7+960];
	fma.rn.f32 	%f367, %f360, %f361, %f359;
	bar.sync 	0;
$L__BB3_9:
	ld.param.u64 	%rd75, [pocl_sgemm_local_f32_param_2];
	cvt.u64.u32 	%rd70, %r2;
	cvta.to.global.u64 	%rd71, %rd75;
	mad.lo.s64 	%rd72, %rd3, %rd70, %rd4;
	shl.b64 	%rd73, %rd72, 2;
	add.s64 	%rd74, %rd71, %rd73;
	st.global.f32 	[%rd74], %f367;
	ret;

}
	// .globl	pocl_sgemm_scale_tensor_f16f16f32
.visible .entry pocl_sgemm_scale_tensor_f16f16f32(
	.param .u64 .ptr .align 1 pocl_sgemm_scale_tensor_f16f16f32_param_0,
	.param .u64 .ptr .align 1 pocl_sgemm_scale_tensor_f16f16f32_param_1,
	.param .u64 .ptr .align 1 pocl_sgemm_scale_tensor_f16f16f32_param_2,
	.param .u32 pocl_sgemm_scale_tensor_f16f16f32_param_3,
	.param .u32 pocl_sgemm_scale_tensor_f16f16f32_param_4,
	.param .u32 pocl_sgemm_scale_tensor_f16f16f32_param_5,
	.param .f32 pocl_sgemm_scale_tensor_f16f16f32_param_6,
	.param .f32 pocl_sgemm_scale_tensor_f16f16f32_param_7
)
{
	.reg .pred 	%p<17>;
	.reg .b32 	%r<140>;
	.reg .b32 	%f<232>;
	.reg .b64 	%rd<50>;

	ld.param.u64 	%rd12, [pocl_sgemm_scale_tensor_f16f16f32_param_0];
	ld.param.u64 	%rd13, [pocl_sgemm_scale_tensor_f16f16f32_param_1];
	ld.param.u32 	%r32, [pocl_sgemm_scale_tensor_f16f16f32_param_3];
	ld.param.u32 	%r33, [pocl_sgemm_scale_tensor_f16f16f32_param_4];
	ld.param.u32 	%r34, [pocl_sgemm_scale_tensor_f16f16f32_param_5];
	ld.param.f32 	%f121, [pocl_sgemm_scale_tensor_f16f16f32_param_6];
	cvta.to.global.u64 	%rd1, %rd13;
	cvta.to.global.u64 	%rd2, %rd12;
	mov.u32 	%r35, %ctaid.x;
	mov.u32 	%r36, %ntid.x;
	mov.u32 	%r37, %tid.x;
	mad.lo.s32 	%r38, %r35, %r36, %r37;
	shr.u32 	%r1, %r38, 5;
	mov.u32 	%r39, %ctaid.y;
	mov.u32 	%r40, %ntid.y;
	mov.u32 	%r41, %tid.y;
	mad.lo.s32 	%r2, %r39, %r40, %r41;
	setp.eq.s32 	%p2, %r34, 0;
	mov.f32 	%f167, 0f00000000;
	mov.f32 	%f166, %f167;
	mov.f32 	%f165, %f167;
	mov.f32 	%f164, %f167;
	mov.f32 	%f163, %f167;
	mov.f32 	%f162, %f167;
	mov.f32 	%f161, %f167;
	mov.f32 	%f160, %f167;
	@%p2 bra 	$L__BB4_17;
	shl.b32 	%r43, %r1, 4;
	shl.b32 	%r44, %r2, 4;
	setp.lt.u32 	%p3, %r43, %r32;
	setp.lt.u32 	%p4, %r44, %r33;
	and.pred  	%p1, %p3, %p4;
	cvt.u64.u32 	%rd3, %r43;
	mul.lo.s32 	%r45, %r34, %r44;
	cvt.s64.s32 	%rd4, %r45;
	add.s32 	%r46, %r34, -1;
	shr.u32 	%r47, %r46, 4;
	add.s32 	%r3, %r47, 1;
	and.b32  	%r4, %r3, 3;
	setp.lt.u32 	%p5, %r34, 49;
	mov.b32 	%r137, 0;
	mov.f32 	%f160, 0f00000000;
	mov.f32 	%f161, %f160;
	mov.f32 	%f162, %f160;
	mov.f32 	%f163, %f160;
	mov.f32 	%f164, %f160;
	mov.f32 	%f165, %f160;
	mov.f32 	%f166, %f160;
	mov.f32 	%f167, %f160;
	@%p5 bra 	$L__BB4_12;
	mul.lo.s32 	%r135, %r32, 48;
	shl.b32 	%r6, %r32, 6;
	shl.b32 	%r134, %r32, 5;
	shl.b32 	%r133, %r32, 4;
	shl.b64 	%rd14, %rd4, 1;
	add.s64 	%rd48, %rd1, %rd14;
	and.b32  	%r49, %r3, 536870908;
	neg.s32 	%r131, %r49;
	mov.f32 	%f160, 0f00000000;
	mov.b32 	%r132, 0;
	not.pred 	%p6, %p1;
	mov.u32 	%r137, %r132;
$L__BB4_3:
	@%p6 bra 	$L__BB4_5;
	cvt.s64.s32 	%rd15, %r132;
	add.s64 	%rd16, %rd15, %rd3;
	shl.b64 	%rd17, %rd16, 1;
	add.s64 	%rd18, %rd2, %rd17;
	wmma.load.a.sync.aligned.col.m16n16k16.global.f16 	{%r50, %r51, %r52, %r53, %r54, %r55, %r56, %r57}, [%rd18], %r32;
	wmma.load.b.sync.aligned.col.m16n16k16.global.f16 	{%r58, %r59, %r60, %r61, %r62, %r63, %r64, %r65}, [%rd48], %r34;
	wmma.mma.sync.aligned.col.col.m16n16k16.f32.f32 {%f167, %f166, %f165, %f164, %f163, %f162, %f161, %f160}, {%r50, %r51, %r52, %r53, %r54, %r55, %r56, %r57}, {%r58, %r59, %r60, %r61, %r62, %r63, %r64, %r65}, {%f167, %f166, %f165, %f164, %f163, %f162, %f161, %f160};
$L__BB4_5:
	@%p6 bra 	$L__BB4_7;
	cvt.s64.s32 	%rd19, %r133;
	add.s64 	%rd20, %rd19, %rd3;
	shl.b64 	%rd21, %rd20, 1;
	add.s64 	%rd22, %rd2, %rd21;
	wmma.load.a.sync.aligned.col.m16n16k16.global.f16 	{%r66, %r67, %r68, %r69, %r70, %r71, %r72, %r73}, [%rd22], %r32;
	add.s64 	%rd23, %rd48, 32;
	wmma.load.b.sync.aligned.col.m16n16k16.global.f16 	{%r74, %r75, %r76, %r77, %r78, %r79, %r80, %r81}, [%rd23], %r34;
	wmma.mma.sync.aligned.col.col.m16n16k16.f32.f32 {%f167, %f166, %f165, %f164, %f163, %f162, %f161, %f160}, {%r66, %r67, %r68, %r69, %r70, %r71, %r72, %r73}, {%r74, %r75, %r76, %r77, %r78, %r79, %r80, %r81}, {%f167, %f166, %f165, %f164, %f163, %f162, %f161, %f160};
$L__BB4_7:
	@%p6 bra 	$L__BB4_9;
	cvt.s64.s32 	%rd24, %r134;
	add.s64 	%rd25, %rd24, %rd3;
	shl.b64 	%rd26, %rd25, 1;
	add.s64 	%rd27, %rd2, %rd26;
	wmma.load.a.sync.aligned.col.m16n16k16.global.f16 	{%r82, %r83, %r84, %r85, %r86, %r87, %r88, %r89}, [%rd27], %r32;
	add.s64 	%rd28, %rd48, 64;
	wmma.load.b.sync.aligned.col.m16n16k16.global.f16 	{%r90, %r91, %r92, %r93, %r94, %r95, %r96, %r97}, [%rd28], %r34;
	wmma.mma.sync.aligned.col.col.m16n16k16.f32.f32 {%f167, %f166, %f165, %f164, %f163, %f162, %f161, %f160}, {%r82, %r83, %r84, %r85, %r86, %r87, %r88, %r89}, {%r90, %r91, %r92, %r93, %r94, %r95, %r96, %r97}, {%f167, %f166, %f165, %f164, %f163, %f162, %f161, %f160};
$L__BB4_9:
	@%p6 bra 	$L__BB4_11;
	cvt.s64.s32 	%rd29, %r135;
	add.s64 	%rd30, %rd29, %rd3;
	shl.b64 	%rd31, %rd30, 1;
	add.s64 	%rd32, %rd2, %rd31;
	wmma.load.a.sync.aligned.col.m16n16k16.global.f16 	{%r98, %r99, %r100, %r101, %r102, %r103, %r104, %r105}, [%rd32], %r32;
	add.s64 	%rd33, %rd48, 96;
	wmma.load.b.sync.aligned.col.m16n16k16.global.f16 	{%r106, %r107, %r108, %r109, %r110, %r111, %r112, %r113}, [%rd33], %r34;
	wmma.mma.sync.aligned.col.col.m16n16k16.f32.f32 {%f167, %f166, %f165, %f164, %f163, %f162, %f161, %f160}, {%r98, %r99, %r100, %r101, %r102, %r103, %r104, %r105}, {%r106, %r107, %r108, %r109, %r110, %r111, %r112, %r113}, {%f167, %f166, %f165, %f164, %f163, %f162, %f161, %f160};
$L__BB4_11:
	add.s32 	%r137, %r137, 64;
	add.s32 	%r135, %r135, %r6;
	add.s32 	%r134, %r134, %r6;
	add.s32 	%r133, %r133, %r6;
	add.s64 	%rd48, %rd48, 128;
	add.s32 	%r132, %r132, %r6;
	add.s32 	%r131, %r131, 4;
	setp.ne.s32 	%p10, %r131, 0;
	@%p10 bra 	$L__BB4_3;
$L__BB4_12:
	setp.eq.s32 	%p11, %r4, 0;
	@%p11 bra 	$L__BB4_17;
	cvt.u64.u32 	%rd34, %r137;
	add.s64 	%rd35, %rd4, %rd34;
	shl.b64 	%rd36, %rd35, 1;
	add.s64 	%rd49, %rd1, %rd36;
	mul.lo.s32 	%r139, %r137, %r32;
	shl.b32 	%r24, %r32, 4;
	neg.s32 	%r138, %r4;
	not.pred 	%p12, %p1;
$L__BB4_14:
	.pragma "nounroll";
	@%p12 bra 	$L__BB4_16;
	cvt.s64.s32 	%rd37, %r139;
	add.s64 	%rd38, %rd37, %rd3;
	shl.b64 	%rd39, %rd38, 1;
	add.s64 	%rd40, %rd2, %rd39;
	wmma.load.a.sync.aligned.col.m16n16k16.global.f16 	{%r114, %r115, %r116, %r117, %r118, %r119, %r120, %r121}, [%rd40], %r32;
	wmma.load.b.sync.aligned.col.m16n16k16.global.f16 	{%r122, %r123, %r124, %r125, %r126, %r127, %r128, %r129}, [%rd49], %r34;
	wmma.mma.sync.aligned.col.col.m16n16k16.f32.f32 {%f167, %f166, %f165, %f164, %f163, %f162, %f161, %f160}, {%r114, %r115, %r116, %r117, %r118, %r119, %r120, %r121}, {%r122, %r123, %r124, %r125, %r126, %r127, %r128, %r129}, {%f167, %f166, %f165, %f164, %f163, %f162, %f161, %f160};
$L__BB4_16:
	add.s64 	%rd49, %rd49, 32;
	add.s32 	%r139, %r139, %r24;
	add.s32 	%r138, %r138, 1;
	setp.ne.s32 	%p13, %r138, 0;
	@%p13 bra 	$L__BB4_14;
$L__BB4_17:
	shl.b32 	%r30, %r1, 4;
	shl.b32 	%r31, %r2, 4;
	setp.ge.u32 	%p14, %r30, %r32;
	setp.ge.u32 	%p15, %r31, %r33;
	or.pred  	%p16, %p14, %p15;
	@%p16 bra 	$L__BB4_19;
	ld.param.f32 	%f151, [pocl_sgemm_scale_tensor_f16f16f32_param_7];
	ld.param.u64 	%rd47, [pocl_sgemm_scale_tensor_f16f16f32_param_2];
	cvt.u64.u32 	%rd41, %r30;
	mul.lo.s32 	%r130, %r32, %r31;
	cvt.s64.s32 	%rd42, %r130;
	add.s64 	%rd43, %rd42, %rd41;
	cvta.to.global.u64 	%rd44, %rd47;
	shl.b64 	%rd45, %rd43, 2;
	add.s64 	%rd46, %rd44, %rd45;
	wmma.load.c.sync.aligned.col.m16n16k16.global.f32 	{%f127, %f128, %f129, %f130, %f131, %f132, %f133, %f134}, [%rd46], %r32;
	mul.f32 	%f135, %f151, %f127;
	fma.rn.f32 	%f136, %f121, %f167, %f135;
	mul.f32 	%f137, %f151, %f128;
	fma.rn.f32 	%f138, %f121, %f166, %f137;
	mul.f32 	%f139, %f151, %f129;
	fma.rn.f32 	%f140, %f121, %f165, %f139;
	mul.f32 	%f141, %f151, %f130;
	fma.rn.f32 	%f142, %f121, %f164, %f141;
	mul.f32 	%f143, %f151, %f131;
	fma.rn.f32 	%f144, %f121, %f163, %f143;
	mul.f32 	%f145, %f151, %f132;
	fma.rn.f32 	%f146, %f121, %f162, %f145;
	mul.f32 	%f147, %f151, %f133;
	fma.rn.f32 	%f148, %f121, %f161, %f147;
	mul.f32 	%f149, %f151, %f134;
	fma.rn.f32 	%f150, %f121, %f160, %f149;
	wmma.store.d.sync.aligned.col.m16n16k16.global.f32 	[%rd46], {%f136, %f138, %f140, %f142, %f144, %f146, %f148, %f150}, %r32;
$L__BB4_19:
	ret;

}
	// .globl	pocl_sgemm_tensor_f16f16f32
.visible .entry pocl_sgemm_tensor_f16f16f32(
	.param .u64 .ptr .align 1 pocl_sgemm_tensor_f16f16f32_param_0,
	.param .u64 .ptr .align 1 pocl_sgemm_tensor_f16f16f32_param_1,
	.param .u64 .ptr .align 1 pocl_sgemm_tensor_f16f16f32_param_2,
	.param .u32 pocl_sgemm_tensor_f16f16f32_param_3,
	.param .u32 pocl_sgemm_tensor_f16f16f32_param_4,
	.param .u32 pocl_sgemm_tensor_f16f16f32_param_5
)
{
	.reg .pred 	%p<14>;
	.reg .b32 	%r<142>;
	.reg .b32 	%f<171>;
	.reg .b64 	%rd<59>;

	ld.param.u64 	%rd12, [pocl_sgemm_tensor_f16f16f32_param_1];
	ld.param.u64 	%rd13, [pocl_sgemm_tensor_f16f16f32_param_2];
	ld.param.u32 	%r27, [pocl_sgemm_tensor_f16f16f32_param_3];
	ld.param.u32 	%r28, [pocl_sgemm_tensor_f16f16f32_param_4];
	ld.param.u32 	%r29, [pocl_sgemm_tensor_f16f16f32_param_5];
	cvta.to.global.u64 	%rd1, %rd12;
	setp.eq.s32 	%p2, %r29, 0;
	@%p2 bra 	$L__BB5_17;
	cvta.to.global.u64 	%rd14, %rd13;
	mov.u32 	%r31, %tid.x;
	mov.u32 	%r32, %ntid.x;
	mov.u32 	%r33, %ctaid.x;
	mad.lo.s32 	%r34, %r33, %r32, %r31;
	shr.u32 	%r35, %r34, 1;
	and.b32  	%r36, %r35, 2147483632;
	mov.u32 	%r37, %tid.y;
	mov.u32 	%r38, %ntid.y;
	mov.u32 	%r39, %ctaid.y;
	mad.lo.s32 	%r40, %r39, %r38, %r37;
	shl.b32 	%r42, %r40, 4;
	setp.lt.u32 	%p3, %r36, %r27;
	setp.lt.u32 	%p4, %r42, %r28;
	and.pred  	%p1, %p3, %p4;
	cvt.u64.u32 	%rd2, %r36;
	mul.lo.s32 	%r43, %r29, %r42;
	cvt.s64.s32 	%rd3, %r43;
	mul.lo.s32 	%r44, %r27, %r42;
	cvt.s64.s32 	%rd15, %r44;
	add.s64 	%rd16, %rd15, %rd2;
	shl.b64 	%rd17, %rd16, 2;
	add.s64 	%rd4, %rd14, %rd17;
	add.s32 	%r45, %r29, -1;
	shr.u32 	%r46, %r45, 4;
	add.s32 	%r1, %r46, 1;
	setp.lt.u32 	%p5, %r29, 49;
	mov.b32 	%r139, 0;
	mov.f32 	%f115, 0f00000000;
	mov.f32 	%f116, %f115;
	mov.f32 	%f117, %f115;
	mov.f32 	%f118, %f115;
	mov.f32 	%f119, %f115;
	mov.f32 	%f120, %f115;
	mov.f32 	%f121, %f115;
	mov.f32 	%f122, %f115;
	@%p5 bra 	$L__BB5_12;
	mul.lo.s32 	%r137, %r27, 48;
	shl.b32 	%r136, %r27, 5;
	shl.b32 	%r135, %r27, 4;
	shl.b64 	%rd18, %rd3, 1;
	add.s64 	%rd57, %rd1, %rd18;
	and.b32  	%r48, %r1, 536870908;
	neg.s32 	%r133, %r48;
	mov.f32 	%f115, 0f00000000;
	mov.b32 	%r134, 0;
	not.pred 	%p6, %p1;
	mov.u32 	%r139, %r134;
$L__BB5_3:
	@%p6 bra 	$L__BB5_5;
	ld.param.u64 	%rd51, [pocl_sgemm_tensor_f16f16f32_param_0];
	cvt.s64.s32 	%rd19, %r134;
	add.s64 	%rd20, %rd19, %rd2;
	cvta.to.global.u64 	%rd21, %rd51;
	shl.b64 	%rd22, %rd20, 1;
	add.s64 	%rd23, %rd21, %rd22;
	wmma.load.a.sync.aligned.col.m16n16k16.global.f16 	{%r49, %r50, %r51, %r52, %r53, %r54, %r55, %r56}, [%rd23], %r27;
	wmma.load.b.sync.aligned.col.m16n16k16.global.f16 	{%r57, %r58, %r59, %r60, %r61, %r62, %r63, %r64}, [%rd57], %r29;
	wmma.mma.sync.aligned.col.col.m16n16k16.f32.f32 {%f122, %f121, %f120, %f119, %f118, %f117, %f116, %f115}, {%r49, %r50, %r51, %r52, %r53, %r54, %r55, %r56}, {%r57, %r58, %r59, %r60, %r61, %r62, %r63, %r64}, {%f122, %f121, %f120, %f119, %f118, %f117, %f116, %f115};
	wmma.store.d.sync.aligned.col.m16n16k16.global.f32 	[%rd4], {%f122, %f121, %f120, %f119, %f118, %f117, %f116, %f115}, %r27;
$L__BB5_5:
	@%p6 bra 	$L__BB5_7;
	ld.param.u64 	%rd52, [pocl_sgemm_tensor_f16f16f32_param_0];
	cvt.s64.s32 	%rd24, %r135;
	add.s64 	%rd25, %rd24, %rd2;
	cvta.to.global.u64 	%rd26, %rd52;
	shl.b64 	%rd27, %rd25, 1;
	add.s64 	%rd28, %rd26, %rd27;
	wmma.load.a.sync.aligned.col.m16n16k16.global.f16 	{%r65, %r66, %r67, %r68, %r69, %r70, %r71, %r72}, [%rd28], %r27;
	add.s64 	%rd29, %rd57, 32;
	wmma.load.b.sync.aligned.col.m16n16k16.global.f16 	{%r73, %r74, %r75, %r76, %r77, %r78, %r79, %r80}, [%rd29], %r29;
	wmma.mma.sync.aligned.col.col.m16n16k16.f32.f32 {%f122, %f121, %f120, %f119, %f118, %f117, %f116, %f115}, {%r65, %r66, %r67, %r68, %r69, %r70, %r71, %r72}, {%r73, %r74, %r75, %r76, %r77, %r78, %r79, %r80}, {%f122, %f121, %f120, %f119, %f118, %f117, %f116, %f115};
	wmma.store.d.sync.aligned.col.m16n16k16.global.f32 	[%rd4], {%f122, %f121, %f120, %f119, %f118, %f117, %f116, %f115}, %r27;
$L__BB5_7:
	@%p6 bra 	$L__BB5_9;
	ld.param.u64 	%rd53, [pocl_sgemm_tensor_f16f16f32_param_0];
	cvt.s64.s32 	%rd30, %r136;
	add.s64 	%rd31, %rd30, %rd2;
	cvta.to.global.u64 	%rd32, %rd53;
	shl.b64 	%rd33, %rd31, 1;
	add.s64 	%rd34, %rd32, %rd33;
	wmma.load.a.sync.aligned.col.m16n16k16.global.f16 	{%r81, %r82, %r83, %r84, %r85, %r86, %r87, %r88}, [%rd34], %r27;
	add.s64 	%rd35, %rd57, 64;
	wmma.load.b.sync.aligned.col.m16n16k16.global.f16 	{%r89, %r90, %r91, %r92, %r93, %r94, %r95, %r96}, [%rd35], %r29;
	wmma.mma.sync.aligned.col.col.m16n16k16.f32.f32 {%f122, %f121, %f120, %f119, %f118, %f117, %f116, %f115}, {%r81, %r82, %r83, %r84, %r85, %r86, %r87, %r88}, {%r89, %r90, %r91, %r92, %r93, %r94, %r95, %r96}, {%f122, %f121, %f120, %f119, %f118, %f117, %f116, %f115};
	wmma.store.d.sync.aligned.col.m16n16k16.global.f32 	[%rd4], {%f122, %f121, %f120, %f119, %f118, %f117, %f116, %f115}, %r27;
$L__BB5_9:
	@%p6 bra 	$L__BB5_11;
	ld.param.u64 	%rd54, [pocl_sgemm_tensor_f16f16f32_param_0];
	cvt.s64.s32 	%rd36, %r137;
	add.s64 	%rd37, %rd36, %rd2;
	cvta.to.global.u64 	%rd38, %rd54;
	shl.b64 	%rd39, %rd37, 1;
	add.s64 	%rd40, %rd38, %rd39;
	wmma.load.a.sync.aligned.col.m16n16k16.global.f16 	{%r97, %r98, %r99, %r100, %r101, %r102, %r103, %r104}, [%rd40], %r27;
	add.s64 	%rd41, %rd57, 96;
	wmma.load.b.sync.aligned.col.m16n16k16.global.f16 	{%r105, %r106, %r107, %r108, %r109, %r110, %r111, %r112}, [%rd41], %r29;
	wmma.mma.sync.aligned.col.col.m16n16k16.f32.f32 {%f122, %f121, %f120, %f119, %f118, %f117, %f116, %f115}, {%r97, %r98, %r99, %r100, %r101, %r102, %r103, %r104}, {%r105, %r106, %r107, %r108, %r109, %r110, %r111, %r112}, {%f122, %f121, %f120, %f119, %f118, %f117, %f116, %f115};
	wmma.store.d.sync.aligned.col.m16n16k16.global.f32 	[%rd4], {%f122, %f121, %f120, %f119, %f118, %f117, %f116, %f115}, %r27;
$L__BB5_11:
	add.s32 	%r139, %r139, 64;
	shl.b32 	%r113, %r27, 6;
	add.s32 	%r137, %r137, %r113;
	add.s32 	%r136, %r136, %r113;
	add.s32 	%r135, %r135, %r113;
	add.s64 	%rd57, %rd57, 128;
	add.s32 	%r134, %r134, %r113;
	add.s32 	%r133, %r133, 4;
	setp.ne.s32 	%p10, %r133, 0;
	@%p10 bra 	$L__BB5_3;
$L__BB5_12:
	add.s32 	%r114, %r29, -1;
	shr.u32 	%r115, %r114, 4;
	add.s32 	%r116, %r115, 1;
	and.b32  	%r19, %r116, 3;
	setp.eq.s32 	%p11, %r19, 0;
	@%p11 bra 	$L__BB5_17;
	ld.param.u64 	%rd56, [pocl_sgemm_tensor_f16f16f32_param_1];
	cvt.u64.u32 	%rd42, %r139;
	add.s64 	%rd43, %rd3, %rd42;
	shl.b64 	%rd44, %rd43, 1;
	cvta.to.global.u64 	%rd45, %rd56;
	add.s64 	%rd58, %rd45, %rd44;
	mul.lo.s32 	%r141, %r139, %r27;
	shl.b32 	%r21, %r27, 4;
	neg.s32 	%r140, %r19;
	not.pred 	%p12, %p1;
$L__BB5_14:
	.pragma "nounroll";
	@%p12 bra 	$L__BB5_16;
	ld.param.u64 	%rd55, [pocl_sgemm_tensor_f16f16f32_param_0];
	cvt.s64.s32 	%rd46, %r141;
	add.s64 	%rd47, %rd46, %rd2;
	cvta.to.global.u64 	%rd48, %rd55;
	shl.b64 	%rd49, %rd47, 1;
	add.s64 	%rd50, %rd48, %rd49;
	wmma.load.a.sync.aligned.col.m16n16k16.global.f16 	{%r117, %r118, %r119, %r120, %r121, %r122, %r123, %r124}, [%rd50], %r27;
	wmma.load.b.sync.aligned.col.m16n16k16.global.f16 	{%r125, %r126, %r127, %r128, %r129, %r130, %r131, %r132}, [%rd58], %r29;
	wmma.mma.sync.aligned.col.col.m16n16k16.f32.f32 {%f122, %f121, %f120, %f119, %f118, %f117, %f116, %f115}, {%r117, %r118, %r119, %r120, %r121, %r122, %r123, %r124}, {%r125, %r126, %r127, %r128, %r129, %r130, %r131, %r132}, {%f122, %f121, %f120, %f119, %f118, %f117, %f116, %f115};
	wmma.store.d.sync.aligned.col.m16n16k16.global.f32 	[%rd4], {%f122, %f121, %f120, %f119, %f118, %f117, %f116, %f115}, %r27;
$L__BB5_16:
	add.s64 	%rd58, %rd58, 32;
	add.s32 	%r141, %r141, %r21;
	add.s32 	%r140, %r140, 1;
	setp.ne.s32 	%p13, %r140, 0;
	@%p13 bra 	$L__BB5_14;
$L__BB5_17:
	ret;

}


// ===== COMPILED SASS (sm_100) =====

	.target	sm_100

	.elftype	@"ET_EXEC"


//--------------------- .note.nv.tkinfo           --------------------------
	.section	.note.nv.tkinfo,"",@"SHT_NOTE"
	.sectionflags	@"SHF_NOTE_NV_TKINFO"
	.tkinfo
        /*0018*/ 	.word	0x00000002
        /*0030*/ 	.string	""
        /*0030*/ 	.string	"ptxas"
        /*0030*/ 	.string	"Cuda compilation tools, release 13.0, V13.0.88"
        /*0030*/ 	.string	"Build cuda_13.0.r13.0/compiler.36424714_0"
        /*0030*/ 	.string	"-arch sm_100 -m 64 "



//--------------------- .note.nv.cuinfo           --------------------------
	.section	.note.nv.cuinfo,"",@"SHT_NOTE"
	.sectionflags	@"SHF_NOTE_NV_CUINFO"
        /*0018*/ 	.short	0x0002
        /*001a*/ 	.short	0x0064
        /*001c*/ 	.short	0x0082
	.zero		2


//--------------------- .nv.info                  --------------------------
	.section	.nv.info,"",@"SHT_CUDA_INFO"
	.align	4


	//----- nvinfo : EIATTR_REGCOUNT
	.align		4
        /*0000*/ 	.byte	0x04, 0x2f
        /*0002*/ 	.short	(.L_1 - .L_0)
	.align		4
.L_0:
        /*0004*/ 	.word	index@(pocl_add_i32)
        /*0008*/ 	.word	0x0000000c


	//----- nvinfo : EIATTR_FRAME_SIZE
	.align		4
.L_1:
        /*000c*/ 	.byte	0x04, 0x11
        /*000e*/ 	.short	(.L_3 - .L_2)
	.align		4
.L_2:
        /*0010*/ 	.word	index@(pocl_add_i32)
        /*0014*/ 	.word	0x00000000


	//----- nvinfo : EIATTR_REGCOUNT
	.align		4
.L_3:
        /*0018*/ 	.byte	0x04, 0x2f
        /*001a*/ 	.short	(.L_5 - .L_4)
	.align		4
.L_4:
        /*001c*/ 	.word	index@(pocl_mul_i32)
        /*0020*/ 	.word	0x0000000c


	//----- nvinfo : EIATTR_FRAME_SIZE
	.align		4
.L_5:
        /*0024*/ 	.byte	0x04, 0x11
        /*0026*/ 	.short	(.L_7 - .L_6)
	.align		4
.L_6:
        /*0028*/ 	.word	index@(pocl_mul_i32)
        /*002c*/ 	.word	0x00000000


	//----- nvinfo : EIATTR_REGCOUNT
	.align		4
.L_7:
        /*0030*/ 	.byte	0x04, 0x2f
        /*0032*/ 	.short	(.L_9 - .L_8)
	.align		4
.L_8:
        /*0034*/ 	.word	index@(pocl_dnn_conv2d_int8_relu)
        /*0038*/ 	.word	0x00000014


	//----- nvinfo : EIATTR_FRAME_SIZE
	.align		4
.L_9:
        /*003c*/ 	.byte	0x04, 0x11
        /*003e*/ 	.short	(.L_11 - .L_10)
	.align		4
.L_10:
        /*0040*/ 	.word	index@(pocl_dnn_conv2d_int8_relu)
        /*0044*/ 	.word	0x00000000


	//----- nvinfo : EIATTR_REGCOUNT
	.align		4
.L_11:
        /*0048*/ 	.byte	0x04, 0x2f
        /*004a*/ 	.short	(.L_13 - .L_12)
	.align		4
.L_12:
        /*004c*/ 	.word	index@(pocl_sgemm_local_f32)
        /*0050*/ 	.word	0x00000020


	//----- nvinfo : EIATTR_FRAME_SIZE
	.align		4
.L_13:
        /*0054*/ 	.byte	0x04, 0x11
        /*0056*/ 	.short	(.L_15 - .L_14)
	.align		4
.L_14:
        /*0058*/ 	.word	index@(pocl_sgemm_local_f32)
        /*005c*/ 	.word	0x00000000


	//----- nvinfo : EIATTR_REGCOUNT
	.align		4
.L_15:
        /*0060*/ 	.byte	0x04, 0x2f
        /*0062*/ 	.short	(.L_17 - .L_16)
	.align		4
.L_16:
        /*0064*/ 	.word	index@(pocl_sgemm_scale_tensor_f16f16f32)
        /*0068*/ 	.word	0x00000022


	//----- nvinfo : EIATTR_FRAME_SIZE
	.align		4
.L_17:
        /*006c*/ 	.byte	0x04, 0x11
        /*006e*/ 	.short	(.L_19 - .L_18)
	.align		4
.L_18:
        /*0070*/ 	.word	index@(pocl_sgemm_scale_tensor_f16f16f32)
        /*0074*/ 	.word	0x00000000


	//----- nvinfo : EIATTR_REGCOUNT
	.align		4
.L_19:
        /*0078*/ 	.byte	0x04, 0x2f
        /*007a*/ 	.short	(.L_21 - .L_20)
	.align		4
.L_20:
        /*007c*/ 	.word	index@(pocl_sgemm_tensor_f16f16f32)
        /*0080*/ 	.word	0x00000028


	//----- nvinfo : EIATTR_FRAME_SIZE
	.align		4
.L_21:
        /*0084*/ 	.byte	0x04, 0x11
        /*0086*/ 	.short	(.L_23 - .L_22)
	.align		4
.L_22:
        /*0088*/ 	.word	index@(pocl_sgemm_tensor_f16f16f32)
        /*008c*/ 	.word	0x00000000


	//----- nvinfo : EIATTR_MIN_STACK_SIZE
	.align		4
.L_23:
        /*0090*/ 	.byte	0x04, 0x12
        /*0092*/ 	.short	(.L_25 - .L_24)
	.align		4
.L_24:
        /*0094*/ 	.word	index@(pocl_sgemm_tensor_f16f16f32)
        /*0098*/ 	.word	0x00000000


	//----- nvinfo : EIATTR_MIN_STACK_SIZE
	.align		4
.L_25:
        /*009c*/ 	.byte	0x04, 0x12
        /*009e*/ 	.short	(.L_27 - .L_26)
	.align		4
.L_26:
        /*00a0*/ 	.word	index@(pocl_sgemm_scale_tensor_f16f16f32)
        /*00a4*/ 	.word	0x00000000


	//----- nvinfo : EIATTR_MIN_STACK_SIZE
	.align		4
.L_27:
        /*00a8*/ 	.byte	0x04, 0x12
        /*00aa*/ 	.short	(.L_29 - .L_28)
	.align		4
.L_28:
        /*00ac*/ 	.word	index@(pocl_sgemm_local_f32)
        /*00b0*/ 	.word	0x00000000


	//----- nvinfo : EIATTR_MIN_STACK_SIZE
	.align		4
.L_29:
        /*00b4*/ 	.byte	0x04, 0x12
        /*00b6*/ 	.short	(.L_31 - .L_30)
	.align		4
.L_30:
        /*00b8*/ 	.word	index@(pocl_dnn_conv2d_int8_relu)
        /*00bc*/ 	.word	0x00000000


	//----- nvinfo : EIATTR_MIN_STACK_SIZE
	.align		4
.L_31:
        /*00c0*/ 	.byte	0x04, 0x12
        /*00c2*/ 	.short	(.L_33 - .L_32)
	.align		4
.L_32:
        /*00c4*/ 	.word	index@(pocl_mul_i32)
        /*00c8*/ 	.word	0x00000000


	//----- nvinfo : EIATTR_MIN_STACK_SIZE
	.align		4
.L_33:
        /*00cc*/ 	.byte	0x04, 0x12
        /*00ce*/ 	.short	(.L_35 - .L_34)
	.align		4
.L_34:
        /*00d0*/ 	.word	index@(pocl_add_i32)
        /*00d4*/ 	.word	0x00000000
.L_35:


//--------------------- .nv.compat                --------------------------
	.section	.nv.compat,"",@"SHT_CUDA_COMPAT_INFO"
	.align	4
        /*0000*/ 	.byte	0x02, 0x09, 0x00, 0x00, 0x02, 0x02, 0x01, 0x00, 0x02, 0x05, 0x05, 0x00, 0x03, 0x07, 0x01, 0x01
        /*0010*/ 	.byte	0x02, 0x03, 0x00, 0x00, 0x02, 0x06, 0x01, 0x00, 0x04, 0x0b, 0x08, 0x00, 0x09, 0x00, 0x00, 0x00
        /*0020*/ 	.byte	0x00, 0x00, 0x00, 0x00


//--------------------- .nv.info.pocl_sgemm_tensor_f16f16f32 --------------------------
	.section	.nv.info.pocl_sgemm_tensor_f16f16f32,"",@"SHT_CUDA_INFO"
	.sectionflags	@""
	.align	4


	//----- nvinfo : EIATTR_CUDA_API_VERSION
	.align		4
        /*0000*/ 	.byte	0x04, 0x37
        /*0002*/ 	.short	(.L_37 - .L_36)
.L_36:
        /*0004*/ 	.word	0x00000082


	//----- nvinfo : EIATTR_KPARAM_INFO
	.align		4
.L_37:
        /*0008*/ 	.byte	0x04, 0x17
        /*000a*/ 	.short	(.L_39 - .L_38)
.L_38:
        /*000c*/ 	.word	0x00000000
        /*0010*/ 	.short	0x0005
        /*0012*/ 	.short	0x0020
        /*0014*/ 	.byte	0x00, 0xf0, 0x11, 0x00


	//----- nvinfo : EIATTR_KPARAM_INFO
	.align		4
.L_39:
        /*0018*/ 	.byte	0x04, 0x17
        /*001a*/ 	.short	(.L_41 - .L_40)
.L_40:
        /*001c*/ 	.word	0x00000000
        /*0020*/ 	.short	0x0004
        /*0022*/ 	.short	0x001c
        /*0024*/ 	.byte	0x00, 0xf0, 0x11, 0x00


	//----- nvinfo : EIATTR_KPARAM_INFO
	.align		4
.L_41:
        /*0028*/ 	.byte	0x04, 0x17
        /*002a*/ 	.short	(.L_43 - .L_42)
.L_42:
        /*002c*/ 	.word	0x00000000
        /*0030*/ 	.short	0x0003
        /*0032*/ 	.short	0x0018
        /*0034*/ 	.byte	0x00, 0xf0, 0x11, 0x00


	//----- nvinfo : EIATTR_KPARAM_INFO
	.align		4
.L_43:
        /*0038*/ 	.byte	0x04, 0x17
        /*003a*/ 	.short	(.L_45 - .L_44)
.L_44:
        /*003c*/ 	.word	0x00000000
        /*0040*/ 	.short	0x0002
        /*0042*/ 	.short	0x0010
        /*0044*/ 	.byte	0x00, 0xf5, 0x21, 0x00


	//----- nvinfo : EIATTR_KPARAM_INFO
	.align		4
.L_45:
        /*0048*/ 	.byte	0x04, 0x17
        /*004a*/ 	.short	(.L_47 - .L_46)
.L_46:
        /*004c*/ 	.word	0x00000000
        /*0050*/ 	.short	0x0001
        /*0052*/ 	.short	0x0008
        /*0054*/ 	.byte	0x00, 0xf5, 0x21, 0x00


	//----- nvinfo : EIATTR_KPARAM_INFO
	.align		4
.L_47:
        /*0058*/ 	.byte	0x04, 0x17
        /*005a*/ 	.short	(.L_49 - .L_48)
.L_48:
        /*005c*/ 	.word	0x00000000
        /*0060*/ 	.short	0x0000
        /*0062*/ 	.short	0x0000
        /*0064*/ 	.byte	0x00, 0xf5, 0x21, 0x00


	//----- nvinfo : EIATTR_SPARSE_MMA_MASK
	.align		4
.L_49:
        /*0068*/ 	.byte	0x03, 0x50
        /*006a*/ 	.short	0x0000


	//----- nvinfo : EIATTR_WMMA_USED
	.align		4
        /*006c*/ 	.byte	0x01, 0x2b
	.zero		2


	//----- nvinfo : EIATTR_MAXREG_COUNT
	.align		4
        /*0070*/ 	.byte	0x03, 0x1b
        /*0072*/ 	.short	0x00ff


	//----- nvinfo : EIATTR_MERCURY_ISA_VERSION
	.align		4
        /*0074*/ 	.byte	0x03, 0x5f
        /*0076*/ 	.short	0x0101


	//----- nvinfo : EIATTR_VRC_CTA_INIT_COUNT
	.align		4
        /*0078*/ 	.byte	0x02, 0x4a
	.zero		1
	.zero		1


	//----- nvinfo : EIATTR_EXIT_INSTR_OFFSETS
	.align		4
        /*007c*/ 	.byte	0x04, 0x1c
        /*007e*/ 	.short	(.L_51 - .L_50)


	//   ....[0]....
.L_50:
        /*0080*/ 	.word	0x00000030


	//   ....[1]....
        /*0084*/ 	.word	0x00001270


	//   ....[2]....
        /*0088*/ 	.word	0x000016f0


	//----- nvinfo : EIATTR_CRS_STACK_SIZE
	.align		4
.L_51:
        /*008c*/ 	.byte	0x04, 0x1e
        /*008e*/ 	.short	(.L_53 - .L_52)
.L_52:
        /*0090*/ 	.word	0x00000000


	//----- nvinfo : EIATTR_CBANK_PARAM_SIZE
	.align		4
.L_53:
        /*0094*/ 	.byte	0x03, 0x19
        /*0096*/ 	.short	0x0024


	//----- nvinfo : EIATTR_PARAM_CBANK
	.align		4
        /*0098*/ 	.byte	0x04, 0x0a
        /*009a*/ 	.short	(.L_55 - .L_54)
	.align		4
.L_54:
        /*009c*/ 	.word	index@(.nv.constant0.pocl_sgemm_tensor_f16f16f32)
        /*00a0*/ 	.short	0x0380
        /*00a2*/ 	.short	0x0024


	//----- nvinfo : EIATTR_SW_WAR
	.align		4
.L_55:
        /*00a4*/ 	.byte	0x04, 0x36
        /*00a6*/ 	.short	(.L_57 - .L_56)
.L_56:
        /*00a8*/ 	.word	0x00000008
.L_57:


//--------------------- .nv.info.pocl_sgemm_scale_tensor_f16f16f32 --------------------------
	.section	.nv.info.pocl_sgemm_scale_tensor_f16f16f32,"",@"SHT_CUDA_INFO"
	.sectionflags	@""
	.align	4


	//----- nvinfo : EIATTR_CUDA_API_VERSION
	.align		4
        /*0000*/ 	.byte	0x04, 0x37
        /*0002*/ 	.short	(.L_59 - .L_58)
.L_58:
        /*0004*/ 	.word	0x00000082


	//----- nvinfo : EIATTR_KPARAM_INFO
	.align		4
.L_59:
        /*0008*/ 	.byte	0x04, 0x17
        /*000a*/ 	.short	(.L_61 - .L_60)
.L_60:
        /*000c*/ 	.word	0x00000000
        /*0010*/ 	.short	0x0007
        /*0012*/ 	.short	0x0028
        /*0014*/ 	.byte	0x00, 0xf0, 0x11, 0x00


	//----- nvinfo : EIATTR_KPARAM_INFO
	.align		4
.L_61:
        /*0018*/ 	.byte	0x04, 0x17
        /*001a*/ 	.short	(.L_63 - .L_62)
.L_62:
        /*001c*/ 	.word	0x00000000
        /*0020*/ 	.short	0x0006
        /*0022*/ 	.short	0x0024
        /*0024*/ 	.byte	0x00, 0xf0, 0x11, 0x00


	//----- nvinfo : EIATTR_KPARAM_INFO
	.align		4
.L_63:
        /*0028*/ 	.byte	0x04, 0x17
        /*002a*/ 	.short	(.L_65 - .L_64)
.L_64:
        /*002c*/ 	.word	0x00000000
        /*0030*/ 	.short	0x0005
        /*0032*/ 	.short	0x0020
        /*0034*/ 	.byte	0x00, 0xf0, 0x11, 0x00


	//----- nvinfo : EIATTR_KPARAM_INFO
	.align		4
.L_65:
        /*0038*/ 	.byte	0x04, 0x17
        /*003a*/ 	.short	(.L_67 - .L_66)
.L_66:
        /*003c*/ 	.word	0x00000000
        /*0040*/ 	.short	0x0004
        /*0042*/ 	.short	0x001c
        /*0044*/ 	.byte	0x00, 0xf0, 0x11, 0x00


	//----- nvinfo : EIATTR_KPARAM_INFO
	.align		4
.L_67:
        /*0048*/ 	.byte	0x04, 0x17
        /*004a*/ 	.short	(.L_69 - .L_68)
.L_68:
        /*004c*/ 	.word	0x00000000
        /*0050*/ 	.short	0x0003
        /*0052*/ 	.short	0x0018
        /*0054*/ 	.byte	0x00, 0xf0, 0x11, 0x00


	//----- nvinfo : EIATTR_KPARAM_INFO
	.align		4
.L_69:
        /*0058*/ 	.byte	0x04, 0x17
        /*005a*/ 	.short	(.L_71 - .L_70)
.L_70:
        /*005c*/ 	.word	0x00000000
        /*0060*/ 	.short	0x0002
        /*0062*/ 	.short	0x0010
        /*0064*/ 	.byte	0x00, 0xf5, 0x21, 0x00


	//----- nvinfo : EIATTR_KPARAM_INFO
	.align		4
.L_71:
        /*0068*/ 	.byte	0x04, 0x17
        /*006a*/ 	.short	(.L_73 - .L_72)
.L_72:
        /*006c*/ 	.word	0x00000000
        /*0070*/ 	.short	0x0001
        /*0072*/ 	.short	0x0008
        /*0074*/ 	.byte	0x00, 0xf5, 0x21, 0x00


	//----- nvinfo : EIATTR_KPARAM_INFO
	.align		4
.L_73:
        /*0078*/ 	.byte	0x04, 0x17
        /*007a*/ 	.short	(.L_75 - .L_74)
.L_74:
        /*007c*/ 	.word	0x00000000
        /*0080*/ 	.short	0x0000
        /*0082*/ 	.short	0x0000
        /*0084*/ 	.byte	0x00, 0xf5, 0x21, 0x00


	//----- nvinfo : EIATTR_SPARSE_MMA_MASK
	.align		4
.L_75:
        /*0088*/ 	.byte	0x03, 0x50
        /*008a*/ 	.short	0x0000


	//----- nvinfo : EIATTR_WMMA_USED
	.align		4
        /*008c*/ 	.byte	0x01, 0x2b
	.zero		2


	//----- nvinfo : EIATTR_MAXREG_COUNT
	.align		4
        /*0090*/ 	.byte	0x03, 0x1b
        /*0092*/ 	.short	0x00ff


	//----- nvinfo : EIATTR_MERCURY_ISA_VERSION
	.align		4
        /*0094*/ 	.byte	0x03, 0x5f
        /*0096*/ 	.short	0x0101


	//----- nvinfo : EIATTR_VRC_CTA_INIT_COUNT
	.align		4
        /*0098*/ 	.byte	0x02, 0x4a
	.zero		1
	.zero		1


	//----- nvinfo : EIATTR_EXIT_INSTR_OFFSETS
	.align		4
        /*009c*/ 	.byte	0x04, 0x1c
        /*009e*/ 	.short	(.L_77 - .L_76)


	//   ....[0]....
.L_76:
        /*00a0*/ 	.word	0x00001170


	//   ....[1]....
        /*00a4*/ 	.word	0x00001500


	//----- nvinfo : EIATTR_CRS_STACK_SIZE
	.align		4
.L_77:
        /*00a8*/ 	.byte	0x04, 0x1e
        /*00aa*/ 	.short	(.L_79 - .L_78)
.L_78:
        /*00ac*/ 	.word	0x00000000


	//----- nvinfo : EIATTR_CBANK_PARAM_SIZE
	.align		4
.L_79:
        /*00b0*/ 	.byte	0x03, 0x19
        /*00b2*/ 	.short	0x002c


	//----- nvinfo : EIATTR_PARAM_CBANK
	.align		4
        /*00b4*/ 	.byte	0x04, 0x0a
        /*00b6*/ 	.short	(.L_81 - .L_80)
	.align		4
.L_80:
        /*00b8*/ 	.word	index@(.nv.constant0.pocl_sgemm_scale_tensor_f16f16f32)
        /*00bc*/ 	.short	0x0380
        /*00be*/ 	.short	0x002c


	//----- nvinfo : EIATTR_SW_WAR
	.align		4
.L_81:
        /*00c0*/ 	.byte	0x04, 0x36
        /*00c2*/ 	.short	(.L_83 - .L_82)
.L_82:
        /*00c4*/ 	.word	0x00000008
.L_83:


//--------------------- .nv.info.pocl_sgemm_local_f32 --------------------------
	.section	.nv.info.pocl_sgemm_local_f32,"",@"SHT_CUDA_INFO"
	.sectionflags	@""
	.align	4


	//----- nvinfo : EIATTR_CUDA_API_VERSION
	.align		4
        /*0000*/ 	.byte	0x04, 0x37
        /*0002*/ 	.short	(.L_85 - .L_84)
.L_84:
        /*0004*/ 	.word	0x00000082


	//----- nvinfo : EIATTR_KPARAM_INFO
	.align		4
.L_85:
        /*0008*/ 	.byte	0x04, 0x17
        /*000a*/ 	.short	(.L_87 - .L_86)
.L_86:
        /*000c*/ 	.word	0x00000000
        /*0010*/ 	.short	0x0005
        /*0012*/ 	.short	0x0020
        /*0014*/ 	.byte	0x00, 0xf0, 0x11, 0x00


	//----- nvinfo : EIATTR_KPARAM_INFO
	.align		4
.L_87:
        /*0018*/ 	.byte	0x04, 0x17
        /*001a*/ 	.short	(.L_89 - .L_88)
.L_88:
        /*001c*/ 	.word	0x00000000
        /*0020*/ 	.short	0x0004
        /*0022*/ 	.short	0x001c
        /*0024*/ 	.byte	0x00, 0xf0, 0x11, 0x00


	//----- nvinfo : EIATTR_KPARAM_INFO
	.align		4
.L_89:
        /*0028*/ 	.byte	0x04, 0x17
        /*002a*/ 	.short	(.L_91 - .L_90)
.L_90:
        /*002c*/ 	.word	0x00000000
        /*0030*/ 	.short	0x0003
        /*0032*/ 	.short	0x0018
        /*0034*/ 	.byte	0x00, 0xf0, 0x11, 0x00


	//----- nvinfo : EIATTR_KPARAM_INFO
	.align		4
.L_91:
        /*0038*/ 	.byte	0x04, 0x17
        /*003a*/ 	.short	(.L_93 - .L_92)
.L_92:
        /*003c*/ 	.word	0x00000000
        /*0040*/ 	.short	0x0002
        /*0042*/ 	.short	0x0010
        /*0044*/ 	.byte	0x00, 0xf5, 0x21, 0x00


	//----- nvinfo : EIATTR_KPARAM_INFO
	.align		4
.L_93:
        /*0048*/ 	.byte	0x04, 0x17
        /*004a*/ 	.short	(.L_95 - .L_94)
.L_94:
        /*004c*/ 	.word	0x00000000
        /*0050*/ 	.short	0x0001
        /*0052*/ 	.short	0x0008
        /*0054*/ 	.byte	0x00, 0xf5, 0x21, 0x00


	//----- nvinfo : EIATTR_KPARAM_INFO
	.align		4
.L_95:
        /*0058*/ 	.byte	0x04, 0x17
        /*005a*/ 	.short	(.L_97 - .L_96)
.L_96:
        /*005c*/ 	.word	0x00000000
        /*0060*/ 	.short	0x0000
        /*0062*/ 	.short	0x0000
        /*0064*/ 	.byte	0x00, 0xf5, 0x21, 0x00


	//----- nvinfo : EIATTR_SPARSE_MMA_MASK
	.align		4
.L_97:
        /*0068*/ 	.byte	0x03, 0x50
        /*006a*/ 	.short	0x0000


	//----- nvinfo : EIATTR_MAXREG_COUNT
	.align		4
        /*006c*/ 	.byte	0x03, 0x1b
        /*006e*/ 	.short	0x00ff


	//----- nvinfo : EIATTR_NUM_BARRIERS
	.align		4
        /*0070*/ 	.byte	0x02, 0x4c
        /*0072*/ 	.byte	0x01
	.zero		1


	//----- nvinfo : EIATTR_MERCURY_ISA_VERSION
	.align		4
        /*0074*/ 	.byte	0x03, 0x5f
        /*0076*/ 	.short	0x0101


	//----- nvinfo : EIATTR_VRC_CTA_INIT_COUNT
	.align		4
        /*0078*/ 	.byte	0x02, 0x4a
	.zero		1
	.zero		1


	//----- nvinfo : EIATTR_EXIT_INSTR_OFFSETS
	.align		4
        /*007c*/ 	.byte	0x04, 0x1c
        /*007e*/ 	.short	(.L_99 - .L_98)


	//   ....[0]....
.L_98:
        /*0080*/ 	.word	0x00001c50


	//----- nvinfo : EIATTR_CBANK_PARAM_SIZE
	.align		4
.L_99:
        /*0084*/ 	.byte	0x03, 0x19
        /*0086*/ 	.short	0x0024


	//----- nvinfo : EIATTR_PARAM_CBANK
	.align		4
        /*0088*/ 	.byte	0x04, 0x0a
        /*008a*/ 	.short	(.L_101 - .L_100)
	.align		4
.L_100:
        /*008c*/ 	.word	index@(.nv.constant0.pocl_sgemm_local_f32)
        /*0090*/ 	.short	0x0380
        /*0092*/ 	.short	0x0024


	//----- nvinfo : EIATTR_SW_WAR
	.align		4
.L_101:
        /*0094*/ 	.byte	0x04, 0x36
        /*0096*/ 	.short	(.L_103 - .L_102)
.L_102:
        /*0098*/ 	.word	0x00000008
.L_103:


//--------------------- .nv.info.pocl_dnn_conv2d_int8_relu --------------------------
	.section	.nv.info.pocl_dnn_conv2d_int8_relu,"",@"SHT_CUDA_INFO"
	.sectionflags	@""
	.align	4


	//----- nvinfo : EIATTR_CUDA_API_VERSION
	.align		4
        /*0000*/ 	.byte	0x04, 0x37
        /*0002*/ 	.short	(.L_105 - .L_104)
.L_104:
        /*0004*/ 	.word	0x00000082


	//----- nvinfo : EIATTR_KPARAM_INFO
	.align		4
.L_105:
        /*0008*/ 	.byte	0x04, 0x17
        /*000a*/ 	.short	(.L_107 - .L_106)
.L_106:
        /*000c*/ 	.word	0x00000000
        /*0010*/ 	.short	0x0007
        /*0012*/ 	.short	0x0038
        /*0014*/ 	.byte	0x00, 0xf5, 0x21, 0x00


	//----- nvinfo : EIATTR_KPARAM_INFO
	.align		4
.L_107:
        /*0018*/ 	.byte	0x04, 0x17
        /*001a*/ 	.short	(.L_109 - .L_108)
.L_108:
        /*001c*/ 	.word	0x00000000
        /*0020*/ 	.short	0x0006
        /*0022*/ 	.short	0x0030
        /*0024*/ 	.byte	0x00, 0xf5, 0x21, 0x00


	//----- nvinfo : EIATTR_KPARAM_INFO
	.align		4
.L_109:
        /*0028*/ 	.byte	0x04, 0x17
        /*002a*/ 	.short	(.L_111 - .L_110)
.L_110:
        /*002c*/ 	.word	0x00000000
        /*0030*/ 	.short	0x0005
        /*0032*/ 	.short	0x0028
        /*0034*/ 	.byte	0x00, 0xf5, 0x21, 0x00


	//----- nvinfo : EIATTR_KPARAM_INFO
	.align		4
.L_111:
        /*0038*/ 	.byte	0x04, 0x17
        /*003a*/ 	.short	(.L_113 - .L_112)
.L_112:
        /*003c*/ 	.word	0x00000000
        /*0040*/ 	.short	0x0004
        /*0042*/ 	.short	0x0020
        /*0044*/ 	.byte	0x00, 0xf5, 0x21, 0x00


	//----- nvinfo : EIATTR_KPARAM_INFO
	.align		4
.L_113:
        /*0048*/ 	.byte	0x04, 0x17
        /*004a*/ 	.short	(.L_115 - .L_114)
.L_114:
        /*004c*/ 	.word	0x00000000
        /*0050*/ 	.short	0x0003
        /*0052*/ 	.short	0x0018
        /*0054*/ 	.byte	0x00, 0xf5, 0x21, 0x00


	//----- nvinfo : EIATTR_KPARAM_INFO
	.align		4
.L_115:
        /*0058*/ 	.byte	0x04, 0x17
        /*005a*/ 	.short	(.L_117 - .L_116)
.L_116:
        /*005c*/ 	.word	0x00000000
        /*0060*/ 	.short	0x0002
        /*0062*/ 	.short	0x0010
        /*0064*/ 	.byte	0x00, 0xf5, 0x21, 0x00


	//----- nvinfo : EIATTR_KPARAM_INFO
	.align		4
.L_117:
        /*0068*/ 	.byte	0x04, 0x17
        /*006a*/ 	.short	(.L_119 - .L_118)
.L_118:
        /*006c*/ 	.word	0x00000000
        /*0070*/ 	.short	0x0001
        /*0072*/ 	.short	0x0008
        /*0074*/ 	.byte	0x00, 0xf5, 0x21, 0x00


	//----- nvinfo : EIATTR_KPARAM_INFO
	.align		4
.L_119:
        /*0078*/ 	.byte	0x04, 0x17
        /*007a*/ 	.short	(.L_121 - .L_120)
.L_120:
        /*007c*/ 	.word	0x00000000
        /*0080*/ 	.short	0x0000
        /*0082*/ 	.short	0x0000
        /*0084*/ 	.byte	0x00, 0xf5, 0x21, 0x00


	//----- nvinfo : EIATTR_SPARSE_MMA_MASK
	.align		4
.L_121:
        /*0088*/ 	.byte	0x03, 0x50
        /*008a*/ 	.short	0x0000


	//----- nvinfo : EIATTR_MAXREG_COUNT
	.align		4
        /*008c*/ 	.byte	0x03, 0x1b
        /*008e*/ 	.short	0x00ff


	//----- nvinfo : EIATTR_MERCURY_ISA_VERSION
	.align		4
        /*0090*/ 	.byte	0x03, 0x5f
        /*0092*/ 	.short	0x0101


	//----- nvinfo : EIATTR_VRC_CTA_INIT_COUNT
	.align		4
        /*0094*/ 	.byte	0x02, 0x4a
	.zero		1
	.zero		1


	//----- nvinfo : EIATTR_EXIT_INSTR_OFFSETS
	.align		4
        /*0098*/ 	.byte	0x04, 0x1c
        /*009a*/ 	.short	(.L_123 - .L_122)


	//   ....[0]....
.L_122:
        /*009c*/ 	.word	0x00000170


	//----- nvinfo : EIATTR_CBANK_PARAM_SIZE
	.align		4
.L_123:
        /*00a0*/ 	.byte	0x03, 0x19
        /*00a2*/ 	.short	0x0040


	//----- nvinfo : EIATTR_PARAM_CBANK
	.align		4
        /*00a4*/ 	.byte	0x04, 0x0a
        /*00a6*/ 	.short	(.L_125 - .L_124)
	.align		4
.L_124:
        /*00a8*/ 	.word	index@(.nv.constant0.pocl_dnn_conv2d_int8_relu)
        /*00ac*/ 	.short	0x0380
        /*00ae*/ 	.short	0x0040


	//----- nvinfo : EIATTR_SW_WAR
	.align		4
.L_125:
        /*00b0*/ 	.byte	0x04, 0x36
        /*00b2*/ 	.short	(.L_127 - .L_126)
.L_126:
        /*00b4*/ 	.word	0x00000008
.L_127:


//--------------------- .nv.info.pocl_mul_i32     --------------------------
	.section	.nv.info.pocl_mul_i32,"",@"SHT_CUDA_INFO"
	.sectionflags	@""
	.align	4


	//----- nvinfo : EIATTR_CUDA_API_VERSION
	.align		4
        /*0000*/ 	.byte	0x04, 0x37
        /*0002*/ 	.short	(.L_129 - .L_128)
.L_128:
        /*0004*/ 	.word	0x00000082


	//----- nvinfo : EIATTR_KPARAM_INFO
	.align		4
.L_129:
        /*0008*/ 	.byte	0x04, 0x17
        /*000a*/ 	.short	(.L_131 - .L_130)
.L_130:
        /*000c*/ 	.word	0x00000000
        /*0010*/ 	.short	0x0002
        /*0012*/ 	.short	0x0010
        /*0014*/ 	.byte	0x00, 0xf5, 0x21, 0x00


	//----- nvinfo : EIATTR_KPARAM_INFO
	.align		4
.L_131:
        /*0018*/ 	.byte	0x04, 0x17
        /*001a*/ 	.short	(.L_133 - .L_132)
.L_132:
        /*001c*/ 	.word	0x00000000
        /*0020*/ 	.short	0x0001
        /*0022*/ 	.short	0x0008
        /*0024*/ 	.byte	0x00, 0xf5, 0x21, 0x00


	//----- nvinfo : EIATTR_KPARAM_INFO
	.align		4
.L_133:
        /*0028*/ 	.byte	0x04, 0x17
        /*002a*/ 	.short	(.L_135 - .L_134)
.L_134:
        /*002c*/ 	.word	0x00000000
        /*0030*/ 	.short	0x0000
        /*0032*/ 	.short	0x0000
        /*0034*/ 	.byte	0x00, 0xf5, 0x21, 0x00


	//----- nvinfo : EIATTR_SPARSE_MMA_MASK
	.align		4
.L_135:
        /*0038*/ 	.byte	0x03, 0x50
        /*003a*/ 	.short	0x0000


	//----- nvinfo : EIATTR_MAXREG_COUNT
	.align		4
        /*003c*/ 	.byte	0x03, 0x1b
        /*003e*/ 	.short	0x00ff


	//----- nvinfo : EIATTR_MERCURY_ISA_VERSION
	.align		4
        /*0040*/ 	.byte	0x03, 0x5f
        /*0042*/ 	.short	0x0101


	//----- nvinfo : EIATTR_VRC_CTA_INIT_COUNT
	.align		4
        /*0044*/ 	.byte	0x02, 0x4a
	.zero		1
	.zero		1


	//----- nvinfo : EIATTR_EXIT_INSTR_OFFSETS
	.align		4
        /*0048*/ 	.byte	0x04, 0x1c
        /*004a*/ 	.short	(.L_137 - .L_136)


	//   ....[0]....
.L_136:
        /*004c*/ 	.word	0x00000100


	//----- nvinfo : EIATTR_CBANK_PARAM_SIZE
	.align		4
.L_137:
        /*0050*/ 	.byte	0x03, 0x19
        /*0052*/ 	.short	0x0018


	//----- nvinfo : EIATTR_PARAM_CBANK
	.align		4
        /*0054*/ 	.byte	0x04, 0x0a
        /*0056*/ 	.short	(.L_139 - .L_138)
	.align		4
.L_138:
        /*0058*/ 	.word	index@(.nv.constant0.pocl_mul_i32)
        /*005c*/ 	.short	0x0380
        /*005e*/ 	.short	0x0018


	//----- nvinfo : EIATTR_SW_WAR
	.align		4
.L_139:
        /*0060*/ 	.byte	0x04, 0x36
        /*0062*/ 	.short	(.L_141 - .L_140)
.L_140:
        /*0064*/ 	.word	0x00000008
.L_141:


//--------------------- .nv.info.pocl_add_i32     --------------------------
	.section	.nv.info.pocl_add_i32,"",@"SHT_CUDA_INFO"
	.sectionflags	@""
	.align	4


	//----- nvinfo : EIATTR_CUDA_API_VERSION
	.align		4
        /*0000*/ 	.byte	0x04, 0x37
        /*0002*/ 	.short	(.L_143 - .L_142)
.L_142:
        /*0004*/ 	.word	0x00000082


	//----- nvinfo : EIATTR_KPARAM_INFO
	.align		4
.L_143:
        /*0008*/ 	.byte	0x04, 0x17
        /*000a*/ 	.short	(.L_145 - .L_144)
.L_144:
        /*000c*/ 	.word	0x00000000
        /*0010*/ 	.short	0x0002
        /*0012*/ 	.short	0x0010
        /*0014*/ 	.byte	0x00, 0xf5, 0x21, 0x00


	//----- nvinfo : EIATTR_KPARAM_INFO
	.align		4
.L_145:
        /*0018*/ 	.byte	0x04, 0x17
        /*001a*/ 	.short	(.L_147 - .L_146)
.L_146:
        /*001c*/ 	.word	0x00000000
        /*0020*/ 	.short	0x0001
        /*0022*/ 	.short	0x0008
        /*0024*/ 	.byte	0x00, 0xf5, 0x21, 0x00


	//----- nvinfo : EIATTR_KPARAM_INFO
	.align		4
.L_147:
        /*0028*/ 	.byte	0x04, 0x17
        /*002a*/ 	.short	(.L_149 - .L_148)
.L_148:
        /*002c*/ 	.word	0x00000000
        /*0030*/ 	.short	0x0000
        /*0032*/ 	.short	0x0000
        /*0034*/ 	.byte	0x00, 0xf5, 0x21, 0x00


	//----- nvinfo : EIATTR_SPARSE_MMA_MASK
	.align		4
.L_149:
        /*0038*/ 	.byte	0x03, 0x50
        /*003a*/ 	.short	0x0000


	//----- nvinfo : EIATTR_MAXREG_COUNT
	.align		4
        /*003c*/ 	.byte	0x03, 0x1b
        /*003e*/ 	.short	0x00ff


	//----- nvinfo : EIATTR_MERCURY_ISA_VERSION
	.align		4
        /*0040*/ 	.byte	0x03, 0x5f
        /*0042*/ 	.short	0x0101


	//----- nvinfo : EIATTR_VRC_CTA_INIT_COUNT
	.align		4
        /*0044*/ 	.byte	0x02, 0x4a
	.zero		1
	.zero		1


	//----- nvinfo : EIATTR_EXIT_INSTR_OFFSETS
	.align		4
        /*0048*/ 	.byte	0x04, 0x1c
        /*004a*/ 	.short	(.L_151 - .L_150)


	//   ....[0]....
.L_150:
        /*004c*/ 	.word	0x00000100


	//----- nvinfo : EIATTR_CBANK_PARAM_SIZE
	.align		4
.L_151:
        /*0050*/ 	.byte	0x03, 0x19
        /*0052*/ 	.short	0x0018


	//----- nvinfo : EIATTR_PARAM_CBANK
	.align		4
        /*0054*/ 	.byte	0x04, 0x0a
        /*0056*/ 	.short	(.L_153 - .L_152)
	.align		4
.L_152:
        /*0058*/ 	.word	index@(.nv.constant0.pocl_add_i32)
        /*005c*/ 	.short	0x0380
        /*005e*/ 	.short	0x0018


	//----- nvinfo : EIATTR_SW_WAR
	.align		4
.L_153:
        /*0060*/ 	.byte	0x04, 0x36
        /*0062*/ 	.short	(.L_155 - .L_154)
.L_154:
        /*0064*/ 	.word	0x00000008
.L_155:


//--------------------- .nv.callgraph             --------------------------
	.section	.nv.callgraph,"",@"SHT_CUDA_CALLGRAPH"
	.align	4
	.sectionentsize	8
	.align		4
        /*0000*/ 	.word	0x00000000
	.align		4
        /*0004*/ 	.word	0xffffffff
	.align		4
        /*0008*/ 	.word	0x00000000
	.align		4
        /*000c*/ 	.word	0xfffffffe
	.align		4
        /*0010*/ 	.word	0x00000000
	.align		4
        /*0014*/ 	.word	0xfffffffd
	.align		4
        /*0018*/ 	.word	0x00000000
	.align		4
        /*001c*/ 	.word	0xfffffffc


//--------------------- .text.pocl_sgemm_tensor_f16f16f32 --------------------------
	.section	.text.pocl_sgemm_tensor_f16f16f32,"ax",@progbits
	.align	128
        .global         pocl_sgemm_tensor_f16f16f32
        .type           pocl_sgemm_tensor_f16f16f32,@function
        .size           pocl_sgemm_tensor_f16f16f32,(.L_x_28 - pocl_sgemm_tensor_f16f16f32)
        .other          pocl_sgemm_tensor_f16f16f32,@"STO_CUDA_ENTRY STV_DEFAULT"
pocl_sgemm_tensor_f16f16f32:
.text.pocl_sgemm_tensor_f16f16f32:
[----:B------:R-:W-:Y:S01]  /*0000*/  LDC R1, c[0x0][0x37c] ;  /* 0x0000df00ff017b82 */ /* 0x000fe20000000800 */
[----:B------:R-:W0:Y:S02]  /*0010*/  LDCU UR8, c[0x0][0x3a0] ;  /* 0x00007400ff0877ac */ /* 0x000e240008000800 */
[----:B0-----:R-:W-:-:S13]  /*0020*/  ISETP.NE.AND P0, PT, RZ, UR8, PT ;  /* 0x00000008ff007c0c */ /* 0x001fda000bf05270 */
[----:B------:R-:W-:Y:S05]  /*0030*/  @!P0 EXIT ;  /* 0x000000000000894d */ /* 0x000fea0003800000 */
[----:B------:R-:W0:Y:S01]  /*0040*/  S2R R2, SR_TID.Y ;  /* 0x0000000000027919 */ /* 0x000e220000002200 */
[----:B------:R-:W1:Y:S01]  /*0050*/  LDCU UR4, c[0x0][0x360] ;  /* 0x00006c00ff0477ac */ /* 0x000e620008000800 */
[----:B------:R-:W-:Y:S01]  /*0060*/  IMAD.MOV.U32 R23, RZ, RZ, RZ ;  /* 0x000000ffff177224 */ /* 0x000fe200078e00ff */
[----:B------:R-:W-:Y:S01]  /*0070*/  CS2R R14, SRZ ;  /* 0x00000000000e7805 */ /* 0x000fe2000001ff00 */
[----:B------:R-:W0:Y:S01]  /*0080*/  S2R R5, SR_CTAID.Y ;  /* 0x0000000000057919 */ /* 0x000e220000002600 */
[----:B------:R-:W0:Y:S01]  /*0090*/  LDCU UR5, c[0x0][0x364] ;  /* 0x00006c80ff0577ac */ /* 0x000e220008000800 */
[----:B------:R-:W-:Y:S02]  /*00a0*/  CS2R R12, SRZ ;  /* 0x00000000000c7805 */ /* 0x000fe4000001ff00 */
[----:B------:R-:W-:Y:S01]  /*00b0*/  CS2R R10, SRZ ;  /* 0x00000000000a7805 */ /* 0x000fe2000001ff00 */
[----:B------:R-:W1:Y:S01]  /*00c0*/  S2R R0, SR_TID.X ;  /* 0x0000000000007919 */ /* 0x000e620000002100 */
[----:B------:R-:W2:Y:S01]  /*00d0*/  LDCU.128 UR12, c[0x0][0x390] ;  /* 0x00007200ff0c77ac */ /* 0x000ea20008000c00 */
[----:B------:R-:W-:Y:S01]  /*00e0*/  CS2R R8, SRZ ;  /* 0x0000000000087805 */ /* 0x000fe2000001ff00 */
[----:B------:R-:W1:Y:S01]  /*00f0*/  S2R R3, SR_CTAID.X ;  /* 0x0000000000037919 */ /* 0x000e620000002500 */
[----:B------:R-:W-:Y:S01]  /*0100*/  UISETP.GE.U32.AND UP0, UPT, UR8, 0x31, UPT ;  /* 0x000000310800788c */ /* 0x000fe2000bf06070 */
[----:B------:R-:W3:Y:S01]  /*0110*/  LDCU.64 UR6, c[0x0][0x358] ;  /* 0x00006b00ff0677ac */ /* 0x000ee20008000a00 */
[----:B--2---:R-:W-:-:S02]  /*0120*/  IMAD.U32 R16, RZ, RZ, UR14 ;  /* 0x0000000eff107e24 */ /* 0x004fc4000f8e00ff */
[----:B0-----:R-:W-:Y:S02]  /*0130*/  IMAD R2, R5, UR5, R2 ;  /* 0x0000000505027c24 */ /* 0x001fe4000f8e0202 */
[----:B-1----:R-:W-:Y:S01]  /*0140*/  IMAD R0, R3, UR4, R0 ;  /* 0x0000000403007c24 */ /* 0x002fe2000f8e0200 */
[----:B------:R-:W-:Y:S01]  /*0150*/  UIADD3 UR4, UPT, UPT, UR8, -0x1, URZ ;  /* 0xffffffff08047890 */ /* 0x000fe2000fffe0ff */
[----:B------:R-:W-:-:S03]  /*0160*/  IMAD.SHL.U32 R3, R2, 0x10, RZ ;  /* 0x0000001002037824 */ /* 0x000fc600078e00ff */
[----:B------:R-:W-:Y:S01]  /*0170*/  SHF.R.U32.HI R0, RZ, 0x1, R0 ;  /* 0x00000001ff007819 */ /* 0x000fe20000011600 */
[C---:B------:R-:W-:Y:S01]  /*0180*/  IMAD R2, R3.reuse, R16, RZ ;  /* 0x0000001003027224 */ /* 0x040fe200078e02ff */
[----:B------:R-:W-:Y:S01]  /*0190*/  ULEA.HI UR4, UR4, 0x1, URZ, 0x1c ;  /* 0x0000000104047891 */ /* 0x000fe2000f8fe0ff */
[----:B------:R-:W-:Y:S01]  /*01a0*/  IMAD R28, R3, UR8, RZ ;  /* 0x00000008031c7c24 */ /* 0x000fe2000f8e02ff */
[----:B------:R-:W-:-:S04]  /*01b0*/  LOP3.LUT R29, R0, 0x7ffffff0, RZ, 0xc0, !PT ;  /* 0x7ffffff0001d7812 */ /* 0x000fc800078ec0ff */
[----:B------:R-:W-:-:S04]  /*01c0*/  IADD3 R4, P0, PT, R29, R2, RZ ;  /* 0x000000021d047210 */ /* 0x000fc80007f1e0ff */
[----:B------:R-:W-:Y:S02]  /*01d0*/  LEA R0, P1, R4, UR12, 0x2 ;  /* 0x0000000c04007c11 */ /* 0x000fe4000f8210ff */
[----:B------:R-:W-:Y:S02]  /*01e0*/  LEA.HI.X.SX32 R5, R2, RZ, 0x1, P0 ;  /* 0x000000ff02057211 */ /* 0x000fe400000f0eff */
[----:B------:R-:W-:Y:S02]  /*01f0*/  ISETP.GE.U32.AND P0, PT, R3, UR15, PT ;  /* 0x0000000f03007c0c */ /* 0x000fe4000bf06070 */
[----:B------:R-:W-:Y:S01]  /*0200*/  LEA.HI.X R2, R4, UR13, R5, 0x2, P1 ;  /* 0x0000000d04027c11 */ /* 0x000fe200088f1405 */
[----:B------:R-:W0:Y:S01]  /*0210*/  LDCU.64 UR12, c[0x0][0x380] ;  /* 0x00007000ff0c77ac */ /* 0x000e220008000a00 */
[----:B------:R-:W-:Y:S02]  /*0220*/  ISETP.LT.U32.AND P0, PT, R29, R16, !P0 ;  /* 0x000000101d00720c */ /* 0x000fe40004701070 */
[----:B------:R-:W-:Y:S01]  /*0230*/  SHF.R.S32.HI R4, RZ, 0x1f, R28 ;  /* 0x0000001fff047819 */ /* 0x000fe2000001141c */
[----:B---3--:R-:W-:Y:S10]  /*0240*/  BRA.U !UP0, `(.L_x_0) ;  /* 0x0000000d08f87547 */ /* 0x008ff4000b800000 */
[----:B------:R-:W1:Y:S01]  /*0250*/  LDCU.64 UR8, c[0x0][0x388] ;  /* 0x00007100ff0877ac */ /* 0x000e620008000a00 */
[----:B------:R-:W-:Y:S01]  /*0260*/  BSSY.RECONVERGENT B0, `(.L_x_0) ;  /* 0x00000fc000007945 */ /* 0x000fe20003800200 */
[C---:B------:R-:W-:Y:S01]  /*0270*/  IMAD R7, R16.reuse, 0x30, RZ ;  /* 0x0000003010077824 */ /* 0x040fe200078e02ff */
[----:B------:R-:W-:Y:S01]  /*0280*/  CS2R R22, SRZ ;  /* 0x0000000000167805 */ /* 0x000fe2000001ff00 */
[----:B------:R-:W-:Y:S01]  /*0290*/  ULOP3.LUT UR4, UR4, 0x1ffffffc, URZ, 0xc0, !UPT ;  /* 0x1ffffffc04047892 */ /* 0x000fe2000f8ec0ff */
[C---:B------:R-:W-:Y:S01]  /*02a0*/  IMAD.SHL.U32 R20, R16.reuse, 0x20, RZ ;  /* 0x0000002010147824 */ /* 0x040fe200078e00ff */
[----:B------:R-:W2:Y:S01]  /*02b0*/  LDCU UR14, c[0x0][0x398] ;  /* 0x00007300ff0e77ac */ /* 0x000ea20008000800 */
[C---:B------:R-:W-:Y:S02]  /*02c0*/  IMAD.SHL.U32 R21, R16.reuse, 0x10, RZ ;  /* 0x0000001010157824 */ /* 0x040fe400078e00ff */
[----:B------:R-:W-:Y:S01]  /*02d0*/  IMAD.WIDE.U32 R30, R16, 0x4, RZ ;  /* 0x00000004101e7825 */ /* 0x000fe200078e00ff */
[----:B------:R-:W-:Y:S01]  /*02e0*/  UIADD3 UR4, UPT, UPT, -UR4, URZ, URZ ;  /* 0x000000ff04047290 */ /* 0x000fe2000fffe1ff */
[----:B------:R-:W3:Y:S02]  /*02f0*/  LDCU.64 UR10, c[0x0][0x380] ;  /* 0x00007000ff0a77ac */ /* 0x000ee40008000a00 */
[----:B------:R-:W-:-:S03]  /*0300*/  IMAD.MOV.U32 R15, RZ, RZ, RZ ;  /* 0x000000ffff0f7224 */ /* 0x000fc600078e00ff */
[----:B------:R-:W-:Y:S01]  /*0310*/  IMAD.U32 R3, RZ, RZ, UR4 ;  /* 0x00000004ff037e24 */ /* 0x000fe2000f8e00ff */
[----:B-1----:R-:W-:-:S04]  /*0320*/  LEA R5, P1, R28, UR8, 0x1 ;  /* 0x000000081c057c11 */ /* 0x002fc8000f8208ff */
[----:B------:R-:W-:-:S09]  /*0330*/  LEA.HI.X R6, R28, UR9, R4, 0x1, P1 ;  /* 0x000000091c067c11 */ /* 0x000fd200088f0c04 */
.L_x_5:
[----:B------:R-:W-:Y:S05]  /*0340*/  @!P0 BRA `(.L_x_1) ;  /* 0x0000000000dc8947 */ /* 0x000fea0003800000 */
[----:B------:R-:W1:Y:S01]  /*0350*/  S2R R27, SR_LANEID ;  /* 0x00000000001b7919 */ /* 0x000e620000000000 */
[----:B------:R-:W4:Y:S01]  /*0360*/  LDC R35, c[0x0][0x398] ;  /* 0x0000e600ff237b82 */ /* 0x000f220000000800 */
[----:B------:R-:W-:Y:S01]  /*0370*/  IADD3 R37, P1, PT, R29, R22, RZ ;  /* 0x000000161d257210 */ /* 0x000fe20007f3e0ff */
[----:B------:R-:W-:-:S03]  /*0380*/  IMAD.MOV.U32 R25, RZ, RZ, RZ ;  /* 0x000000ffff197224 */ /* 0x000fc600078e00ff */
[----:B------:R-:W-:Y:S02]  /*0390*/  LEA.HI.X.SX32 R18, R22, RZ, 0x1, P1 ;  /* 0x000000ff16127211 */ /* 0x000fe400008f0eff */
[C---:B---3--:R-:W-:Y:S01]  /*03a0*/  LEA R19, P1, R37.reuse, UR10, 0x1 ;  /* 0x0000000a25137c11 */ /* 0x048fe2000f8208ff */
[----:B------:R-:W3:Y:S03]  /*03b0*/  LDC R33, c[0x0][0x3a0] ;  /* 0x0000e800ff217b82 */ /* 0x000ee60000000800 */
[----:B------:R-:W-:Y:S02]  /*03c0*/  LEA.HI.X R37, R37, UR11, R18, 0x1, P1 ;  /* 0x0000000b25257c11 */ /* 0x000fe400088f0c12 */
[----:B----4-:R-:W-:Y:S02]  /*03d0*/  SHF.R.U32.HI R17, RZ, 0x1, R35 ;  /* 0x00000001ff117819 */ /* 0x010fe40000011623 */
[----:B-1----:R-:W-:-:S02]  /*03e0*/  SHF.R.U32.HI R26, RZ, 0x2, R27 ;  /* 0x00000002ff1a7819 */ /* 0x002fc4000001161b */
[----:B------:R-:W-:-:S05]  /*03f0*/  LOP3.LUT R24, R27, 0x3, RZ, 0xc0, !PT ;  /* 0x000000031b187812 */ /* 0x000fca00078ec0ff */
[----:B------:R-:W-:-:S03]  /*0400*/  IMAD.WIDE.U32 R16, R26, R17, R24 ;  /* 0x000000111a107225 */ /* 0x000fc600078e0018 */
[----:B------:R-:W-:-:S04]  /*0410*/  LEA R18, P1, R16, R19, 0x2 ;  /* 0x0000001310127211 */ /* 0x000fc800078210ff */
[----:B------:R-:W-:-:S03]  /*0420*/  LEA.HI.X R19, R16, R37, R17, 0x2, P1 ;  /* 0x0000002510137211 */ /* 0x000fc600008f1411 */
[----:B------:R-:W-:Y:S02]  /*0430*/  IMAD.WIDE.U32 R36, R35, 0x10, R18 ;  /* 0x0000001023247825 */ /* 0x000fe400078e0012 */
[----:B------:R-:W4:Y:S04]  /*0440*/  LDG.E R16, desc[UR6][R18.64] ;  /* 0x0000000612107981 */ /* 0x000f28000c1e1900 */
[----:B------:R-:W5:Y:S01]  /*0450*/  LDG.E R17, desc[UR6][R18.64+0x10] ;  /* 0x0000100612117981 */ /* 0x000f62000c1e1900 */
[----:B---3--:R-:W-:-:S03]  /*0460*/  SHF.R.U32.HI R32, RZ, 0x1, R33 ;  /* 0x00000001ff207819 */ /* 0x008fc60000011621 */
[----:B------:R-:W3:Y:S04]  /*0470*/  LDG.E R18, desc[UR6][R36.64] ;  /* 0x0000000624127981 */ /* 0x000ee8000c1e1900 */
[----:B------:R1:W2:Y:S01]  /*0480*/  LDG.E R19, desc[UR6][R36.64+0x10] ;  /* 0x0000100624137981 */ /* 0x0002a2000c1e1900 */
[----:B------:R-:W-:-:S03]  /*0490*/  IMAD.WIDE.U32 R24, R26, R32, R24 ;  /* 0x000000201a187225 */ /* 0x000fc600078e0018 */
[----:B-1----:R-:W-:-:S04]  /*04a0*/  LEA R36, P1, R24, R5, 0x2 ;  /* 0x0000000518247211 */ /* 0x002fc800078210ff */
[----:B------:R-:W-:-:S05]  /*04b0*/  LEA.HI.X R37, R24, R6, R25, 0x2, P1 ;  /* 0x0000000618257211 */ /* 0x000fca00008f1419 */
[----:B------:R-:W2:Y:S01]  /*04c0*/  LDG.E R24, desc[UR6][R36.64] ;  /* 0x0000000624187981 */ /* 0x000ea2000c1e1900 */
[----:B------:R-:W-:Y:S05]  /*04d0*/  WARPSYNC.ALL ;  /* 0x0000000000007948 */ /* 0x000fea0003800000 */
[----:B------:R-:W2:Y:S01]  /*04e0*/  LDG.E R25, desc[UR6][R36.64+0x10] ;  /* 0x0000100624197981 */ /* 0x000ea2000c1e1900 */
[----:B------:R-:W-:-:S03]  /*04f0*/  IMAD.WIDE.U32 R32, R33, 0x10, R36 ;  /* 0x0000001021207825 */ /* 0x000fc600078e0024 */
[----:B----4-:R-:W-:Y:S04]  /*0500*/  MOVM.16.MT88 R16, R16 ;  /* 0x000000001010723a */ /* 0x010fe80000000000 */
[----:B-----5:R-:W-:Y:S04]  /*0510*/  MOVM.16.MT88 R17, R17 ;  /* 0x000000001111723a */ /* 0x020fe80000000000 */
[----:B---3--:R-:W-:Y:S04]  /*0520*/  MOVM.16.MT88 R18, R18 ;  /* 0x000000001212723a */ /* 0x008fe80000000000 */
[----:B--2---:R-:W1:Y:S02]  /*0530*/  MOVM.16.MT88 R19, R19 ;  /* 0x000000001313723a */ /* 0x004e640000000000 */
[----:B-1----:R-:W-:Y:S02]  /*0540*/  HMMA.16816.F32 R8, R16, R24, R8 ;  /* 0x000000181008723c */ /* 0x002fe40000001808 */
[----:B------:R-:W2:Y:S04]  /*0550*/  LDG.E R24, desc[UR6][R32.64] ;  /* 0x0000000620187981 */ /* 0x000ea8000c1e1900 */
[----:B------:R-:W2:Y:S01]  /*0560*/  LDG.E R25, desc[UR6][R32.64+0x10] ;  /* 0x0000100620197981 */ /* 0x000ea2000c1e1900 */
[----:B------:R-:W-:-:S02]  /*0570*/  IMAD.SHL.U32 R34, R27, 0x2, RZ ;  /* 0x000000021b227824 */ /* 0x000fc400078e00ff */
[----:B------:R-:W-:-:S03]  /*0580*/  IMAD.MOV.U32 R27, RZ, RZ, RZ ;  /* 0x000000ffff1b7224 */ /* 0x000fc600078e00ff */
[----:B------:R-:W-:-:S05]  /*0590*/  LOP3.LUT R34, R34, 0x6, RZ, 0xe2, !PT ;  /* 0x0000000622227812 */ /* 0x000fca00078ee2ff */
[----:B------:R-:W-:Y:S01]  /*05a0*/  IMAD.WIDE.U32 R26, R34, R35, R26 ;  /* 0x00000023221a7225 */ /* 0x000fe200078e001a */
[----:B--2---:R-:W-:Y:S02]  /*05b0*/  HMMA.16816.F32 R12, R16, R24, R12 ;  /* 0x00000018100c723c */ /* 0x004fe4000000180c */
[----:B------:R-:W-:Y:S01]  /*05c0*/  LEA R16, P1, R26, R0, 0x2 ;  /* 0x000000001a107211 */ /* 0x000fe200078210ff */
[----:B------:R-:W-:-:S03]  /*05d0*/  IMAD.WIDE.U32 R24, R35, 0x20, R30 ;  /* 0x0000002023187825 */ /* 0x000fc600078e001e */
[----:B------:R-:W-:Y:S02]  /*05e0*/  LEA.HI.X R17, R26, R2, R27, 0x2, P1 ;  /* 0x000000021a117211 */ /* 0x000fe400008f141b */
[-C--:B------:R-:W-:Y:S02]  /*05f0*/  IADD3 R18, P1, PT, R30, R16.reuse, RZ ;  /* 0x000000101e127210 */ /* 0x080fe40007f3e0ff */
[----:B------:R-:W-:-:S03]  /*0600*/  IADD3 R24, P2, PT, R24, R16, RZ ;  /* 0x0000001018187210 */ /* 0x000fc60007f5e0ff */
[--C-:B------:R-:W-:Y:S01]  /*0610*/  IMAD.X R19, R31, 0x1, R17.reuse, P1 ;  /* 0x000000011f137824 */ /* 0x100fe200008e0611 */
[----:B------:R1:W-:Y:S01]  /*0620*/  STG.E desc[UR6][R16.64], R8 ;  /* 0x0000000810007986 */ /* 0x0003e2000c101906 */
[----:B------:R-:W-:-:S03]  /*0630*/  IMAD.WIDE.U32 R26, R35, 0x20, R16 ;  /* 0x00000020231a7825 */ /* 0x000fc600078e0010 */
[----:B------:R1:W-:Y:S01]  /*0640*/  STG.E desc[UR6][R18.64], R9 ;  /* 0x0000000912007986 */ /* 0x0003e2000c101906 */
[----:B------:R-:W-:-:S03]  /*0650*/  IMAD.X R25, R25, 0x1, R17, P2 ;  /* 0x0000000119197824 */ /* 0x000fc600010e0611 */
[----:B------:R1:W-:Y:S04]  /*0660*/  STG.E desc[UR6][R16.64+0x20], R10 ;  /* 0x0000200a10007986 */ /* 0x0003e8000c101906 */
[----:B------:R1:W-:Y:S04]  /*0670*/  STG.E desc[UR6][R18.64+0x20], R11 ;  /* 0x0000200b12007986 */ /* 0x0003e8000c101906 */
[----:B------:R1:W-:Y:S04]  /*0680*/  STG.E desc[UR6][R26.64], R12 ;  /* 0x0000000c1a007986 */ /* 0x0003e8000c101906 */
[----:B------:R1:W-:Y:S04]  /*0690*/  STG.E desc[UR6][R24.64], R13 ;  /* 0x0000000d18007986 */ /* 0x0003e8000c101906 */
[----:B------:R1:W-:Y:S04]  /*06a0*/  STG.E desc[UR6][R26.64+0x20], R14 ;  /* 0x0000200e1a007986 */ /* 0x0003e8000c101906 */
[----:B------:R1:W-:Y:S02]  /*06b0*/  STG.E desc[UR6][R24.64+0x20], R15 ;  /* 0x0000200f18007986 */ /* 0x0003e4000c101906 */
.L_x_1:
[----:B------:R-:W-:Y:S05]  /*06c0*/  @!P0 BRA `(.L_x_2) ;  /* 0x0000000000e08947 */ /* 0x000fea0003800000 */
[----:B------:R-:W4:Y:S01]  /*06d0*/  S2R R31, SR_LANEID ;  /* 0x00000000001f7919 */ /* 0x000f220000000000 */
[----:B------:R-:W5:Y:S01]  /*06e0*/  LDC R35, c[0x0][0x398] ;  /* 0x0000e600ff237b82 */ /* 0x000f620000000800 */
[----:B-1----:R-:W-:Y:S01]  /*06f0*/  IADD3 R27, P1, PT, R29, R21, RZ ;  /* 0x000000151d1b7210 */ /* 0x002fe20007f3e0ff */
[----:B------:R-:W-:-:S03]  /*0700*/  IMAD.MOV.U32 R25, RZ, RZ, RZ ;  /* 0x000000ffff197224 */ /* 0x000fc600078e00ff */
[----:B------:R-:W-:Y:S02]  /*0710*/  LEA.HI.X.SX32 R18, R21, RZ, 0x1, P1 ;  /* 0x000000ff15127211 */ /* 0x000fe400008f0eff */
[C---:B---3--:R-:W-:Y:S01]  /*0720*/  LEA R19, P1, R27.reuse, UR10, 0x1 ;  /* 0x0000000a1b137c11 */ /* 0x048fe2000f8208ff */
[----:B------:R-:W1:Y:S03]  /*0730*/  LDC R33, c[0x0][0x3a0] ;  /* 0x0000e800ff217b82 */ /* 0x000e660000000800 */
[----:B------:R-:W-:Y:S02]  /*0740*/  LEA.HI.X R27, R27, UR11, R18, 0x1, P1 ;  /* 0x0000000b1b1b7c11 */ /* 0x000fe400088f0c12 */
[----:B-----5:R-:W-:Y:S02]  /*0750*/  SHF.R.U32.HI R17, RZ, 0x1, R35 ;  /* 0x00000001ff117819 */ /* 0x020fe40000011623 */
[----:B----4-:R-:W-:-:S02]  /*0760*/  SHF.R.U32.HI R30, RZ, 0x2, R31 ;  /* 0x00000002ff1e7819 */ /* 0x010fc4000001161f */
[----:B------:R-:W-:-:S05]  /*0770*/  LOP3.LUT R24, R31, 0x3, RZ, 0xc0, !PT ;  /* 0x000000031f187812 */ /* 0x000fca00078ec0ff */
[----:B------:R-:W-:-:S03]  /*0780*/  IMAD.WIDE.U32 R16, R30, R17, R24 ;  /* 0x000000111e107225 */ /* 0x000fc600078e0018 */
[----:B------:R-:W-:-:S04]  /*0790*/  LEA R18, P1, R16, R19, 0x2 ;  /* 0x0000001310127211 */ /* 0x000fc800078210ff */
[----:B------:R-:W-:-:S03]  /*07a0*/  LEA.HI.X R19, R16, R27, R17, 0x2, P1 ;  /* 0x0000001b10137211 */ /* 0x000fc600008f1411 */
[----:B------:R-:W-:Y:S02]  /*07b0*/  IMAD.WIDE.U32 R26, R35, 0x10, R18 ;  /* 0x00000010231a7825 */ /* 0x000fe400078e0012 */
[----:B------:R-:W3:Y:S04]  /*07c0*/  LDG.E R16, desc[UR6][R18.64] ;  /* 0x0000000612107981 */ /* 0x000ee8000c1e1900 */
[----:B------:R-:W4:Y:S01]  /*07d0*/  LDG.E R17, desc[UR6][R18.64+0x10] ;  /* 0x0000100612117981 */ /* 0x000f22000c1e1900 */
[----:B-1----:R-:W-:-:S03]  /*07e0*/  SHF.R.U32.HI R37, RZ, 0x1, R33 ;  /* 0x00000001ff257819 */ /* 0x002fc60000011621 */
[----:B------:R-:W5:Y:S04]  /*07f0*/  LDG.E R18, desc[UR6][R26.64] ;  /* 0x000000061a127981 */ /* 0x000f68000c1e1900 */
[----:B------:R-:W2:Y:S01]  /*0800*/  LDG.E R19, desc[UR6][R26.64+0x10] ;  /* 0x000010061a137981 */ /* 0x000ea2000c1e1900 */
[----:B------:R-:W-:-:S03]  /*0810*/  IMAD.WIDE.U32 R24, R30, R37, R24 ;  /* 0x000000251e187225 */ /* 0x000fc600078e0018 */
[----:B------:R-:W-:-:S04]  /*0820*/  LEA R36, P1, R24, R5, 0x2 ;  /* 0x0000000518247211 */ /* 0x000fc800078210ff */
[----:B------:R-:W-:-:S05]  /*0830*/  LEA.HI.X R37, R24, R6, R25, 0x2, P1 ;  /* 0x0000000618257211 */ /* 0x000fca00008f1419 */
[----:B------:R-:W2:Y:S04]  /*0840*/  LDG.E R24, desc[UR6][R36.64+0x20] ;  /* 0x0000200624187981 */ /* 0x000ea8000c1e1900 */
[----:B------:R-:W2:Y:S01]  /*0850*/  LDG.E R25, desc[UR6][R36.64+0x30] ;  /* 0x0000300624197981 */ /* 0x000ea2000c1e1900 */
[----:B------:R-:W-:-:S05]  /*0860*/  IMAD.WIDE.U32 R32, R33, 0x10, R36 ;  /* 0x0000001021207825 */ /* 0x000fca00078e0024 */
[----:B------:R-:W2:Y:S04]  /*0870*/  LDG.E R26, desc[UR6][R32.64+0x20] ;  /* 0x00002006201a7981 */ /* 0x000ea8000c1e1900 */
[----:B------:R-:W2:Y:S01]  /*0880*/  LDG.E R27, desc[UR6][R32.64+0x30] ;  /* 0x00003006201b7981 */ /* 0x000ea2000c1e1900 */
[----:B------:R-:W-:Y:S05]  /*0890*/  WARPSYNC.ALL ;  /* 0x0000000000007948 */ /* 0x000fea0003800000 */
[----:B------:R-:W-:Y:S01]  /*08a0*/  IMAD.SHL.U32 R31, R31, 0x2, RZ ;  /* 0x000000021f1f7824 */ /* 0x000fe200078e00ff */
[----:B---3--:R-:W-:Y:S04]  /*08b0*/  MOVM.16.MT88 R16, R16 ;  /* 0x000000001010723a */ /* 0x008fe80000000000 */
[----:B----4-:R-:W-:Y:S04]  /*08c0*/  MOVM.16.MT88 R17, R17 ;  /* 0x000000001111723a */ /* 0x010fe80000000000 */
[----:B-----5:R-:W-:Y:S04]  /*08d0*/  MOVM.16.MT88 R18, R18 ;  /* 0x000000001212723a */ /* 0x020fe80000000000 */
[----:B--2---:R-:W1:Y:S02]  /*08e0*/  MOVM.16.MT88 R19, R19 ;  /* 0x000000001313723a */ /* 0x004e640000000000 */
[----:B-1----:R-:W-:Y:S01]  /*08f0*/  HMMA.16816.F32 R8, R16, R24, R8 ;  /* 0x000000181008723c */ /* 0x002fe20000001808 */
[----:B------:R-:W-:Y:S01]  /*0900*/  LOP3.LUT R24, R31, 0x6, RZ, 0xe2, !PT ;  /* 0x000000061f187812 */ /* 0x000fe200078ee2ff */
[----:B------:R-:W-:-:S04]  /*0910*/  IMAD.MOV.U32 R31, RZ, RZ, RZ ;  /* 0x000000ffff1f7224 */ /* 0x000fc800078e00ff */
[----:B------:R-:W-:Y:S02]  /*0920*/  IMAD.WIDE.U32 R24, R24, R35, R30 ;  /* 0x0000002318187225 */ /* 0x000fe400078e001e */
[----:B------:R-:W-:Y:S02]  /*0930*/  HMMA.16816.F32 R12, R16, R26, R12 ;  /* 0x0000001a100c723c */ /* 0x000fe4000000180c */
[----:B------:R-:W-:Y:S01]  /*0940*/  IMAD.WIDE.U32 R30, R35, 0x4, RZ ;  /* 0x00000004231e7825 */ /* 0x000fe200078e00ff */
[----:B------:R-:W-:-:S04]  /*0950*/  LEA R26, P1, R24, R0, 0x2 ;  /* 0x00000000181a7211 */ /* 0x000fc800078210ff */
[----:B------:R-:W-:Y:S01]  /*0960*/  LEA.HI.X R27, R24, R2, R25, 0x2, P1 ;  /* 0x00000002181b7211 */ /* 0x000fe200008f1419 */
[----:B------:R-:W-:Y:S01]  /*0970*/  IMAD.WIDE.U32 R16, R35, 0x20, R30 ;  /* 0x0000002023107825 */ /* 0x000fe200078e001e */
[----:B------:R-:W-:-:S03]  /*0980*/  IADD3 R18, P1, PT, R30, R26, RZ ;  /* 0x0000001a1e127210 */ /* 0x000fc60007f3e0ff */
[----:B------:R-:W-:Y:S01]  /*0990*/  IMAD.WIDE.U32 R24, R35, 0x20, R26 ;  /* 0x0000002023187825 */ /* 0x000fe200078e001a */
[----:B------:R-:W-:Y:S01]  /*09a0*/  IADD3 R16, P2, PT, R16, R26, RZ ;  /* 0x0000001a10107210 */ /* 0x000fe20007f5e0ff */
[----:B------:R4:W-:Y:S02]  /*09b0*/  STG.E desc[UR6][R26.64], R8 ;  /* 0x000000081a007986 */ /* 0x0009e4000c101906 */
[--C-:B------:R-:W-:Y:S02]  /*09c0*/  IMAD.X R19, R31, 0x1, R27.reuse, P1 ;  /* 0x000000011f137824 */ /* 0x100fe400008e061b */
[----:B------:R-:W-:-:S03]  /*09d0*/  IMAD.X R17, R17, 0x1, R27, P2 ;  /* 0x0000000111117824 */ /* 0x000fc600010e061b */
[----:B------:R4:W-:Y:S04]  /*09e0*/  STG.E desc[UR6][R18.64], R9 ;  /* 0x0000000912007986 */ /* 0x0009e8000c101906 */
[----:B------:R4:W-:Y:S04]  /*09f0*/  STG.E desc[UR6][R26.64+0x20], R10 ;  /* 0x0000200a1a007986 */ /* 0x0009e8000c101906 */
[----:B------:R4:W-:Y:S04]  /*0a00*/  STG.E desc[UR6][R18.64+0x20], R11 ;  /* 0x0000200b12007986 */ /* 0x0009e8000c101906 */
[----:B------:R4:W-:Y:S04]  /*0a10*/  STG.E desc[UR6][R24.64], R12 ;  /* 0x0000000c18007986 */ /* 0x0009e8000c101906 */
[----:B------:R4:W-:Y:S04]  /*0a20*/  STG.E desc[UR6][R16.64], R13 ;  /* 0x0000000d10007986 */ /* 0x0009e8000c101906 */
[----:B------:R4:W-:Y:S04]  /*0a30*/  STG.E desc[UR6][R24.64+0x20], R14 ;  /* 0x0000200e18007986 */ /* 0x0009e8000c101906 */
[----:B------:R4:W-:Y:S02]  /*0a40*/  STG.E desc[UR6][R16.64+0x20], R15 ;  /* 0x0000200f10007986 */ /* 0x0009e4000c101906 */
.L_x_2:
[----:B------:R-:W-:Y:S05]  /*0a50*/  @!P0 BRA `(.L_x_3) ;  /* 0x0000000000e08947 */ /* 0x000fea0003800000 */
[----:B------:R-:W5:Y:S01]  /*0a60*/  S2R R31, SR_LANEID ;  /* 0x00000000001f7919 */ /* 0x000f620000000000 */
[----:B------:R-:W0:Y:S01]  /*0a70*/  LDC R35, c[0x0][0x398] ;  /* 0x0000e600ff237b82 */ /* 0x000e220000000800 */
[----:B-1--4-:R-:W-:Y:S01]  /*0a80*/  IADD3 R27, P1, PT, R29, R20, RZ ;  /* 0x000000141d1b7210 */ /* 0x012fe20007f3e0ff */
[----:B------:R-:W-:-:S03]  /*0a90*/  IMAD.MOV.U32 R25, RZ, RZ, RZ ;  /* 0x000000ffff197224 */ /* 0x000fc600078e00ff */
[----:B------:R-:W-:Y:S02]  /*0aa0*/  LEA.HI.X.SX32 R18, R20, RZ, 0x1, P1 ;  /* 0x000000ff14127211 */ /* 0x000fe400008f0eff */
[C---:B---3--:R-:W-:Y:S01]  /*0ab0*/  LEA R19, P1, R27.reuse, UR10, 0x1 ;  /* 0x0000000a1b137c11 */ /* 0x048fe2000f8208ff */
[----:B------:R-:W1:Y:S03]  /*0ac0*/  LDC R33, c[0x0][0x3a0] ;  /* 0x0000e800ff217b82 */ /* 0x000e660000000800 */
[----:B------:R-:W-:Y:S02]  /*0ad0*/  LEA.HI.X R27, R27, UR11, R18, 0x1, P1 ;  /* 0x0000000b1b1b7c11 */ /* 0x000fe400088f0c12 */
[----:B0-----:R-:W-:Y:S02]  /*0ae0*/  SHF.R.U32.HI R17, RZ, 0x1, R35 ;  /* 0x00000001ff117819 */ /* 0x001fe40000011623 */
[----:B-----5:R-:W-:-:S02]  /*0af0*/  SHF.R.U32.HI R30, RZ, 0x2, R31 ;  /* 0x00000002ff1e7819 */ /* 0x020fc4000001161f */
        /* <DEDUP_REMOVED lines=23> */
[----:B--2---:R-:W0:Y:S02]  /*0c70*/  MOVM.16.MT88 R19, R19 ;  /* 0x000000001313723a */ /* 0x004e240000000000 */
[----:B0-----:R-:W-:Y:S01]  /*0c80*/  HMMA.16816.F32 R8, R16, R24, R8 ;  /* 0x000000181008723c */ /* 0x001fe20000001808 */
        /* <DEDUP_REMOVED lines=21> */
.L_x_3:
[----:B------:R-:W-:Y:S05]  /*0de0*/  @!P0 BRA `(.L_x_4) ;  /* 0x0000000000e08947 */ /* 0x000fea0003800000 */
[----:B------:R-:W5:Y:S01]  /*0df0*/  S2R R31, SR_LANEID ;  /* 0x00000000001f7919 */ /* 0x000f620000000000 */
[----:B------:R-:W2:Y:S01]  /*0e00*/  LDC R35, c[0x0][0x398] ;  /* 0x0000e600ff237b82 */ /* 0x000ea20000000800 */
[----:B01--4-:R-:W-:Y:S01]  /*0e10*/  IADD3 R27, P1, PT, R29, R7, RZ ;  /* 0x000000071d1b7210 */ /* 0x013fe20007f3e0ff */
[----:B------:R-:W-:-:S03]  /*0e20*/  IMAD.MOV.U32 R25, RZ, RZ, RZ ;  /* 0x000000ffff197224 */ /* 0x000fc600078e00ff */
[----:B------:R-:W-:Y:S02]  /*0e30*/  LEA.HI.X.SX32 R18, R7, RZ, 0x1, P1 ;  /* 0x000000ff07127211 */ /* 0x000fe400008f0eff */
[C---:B---3--:R-:W-:Y:S01]  /*0e40*/  LEA R19, P1, R27.reuse, UR10, 0x1 ;  /* 0x0000000a1b137c11 */ /* 0x048fe2000f8208ff */
[----:B------:R-:W0:Y:S03]  /*0e50*/  LDC R33, c[0x0][0x3a0] ;  /* 0x0000e800ff217b82 */ /* 0x000e260000000800 */
[----:B------:R-:W-:Y:S02]  /*0e60*/  LEA.HI.X R27, R27, UR11, R18, 0x1, P1 ;  /* 0x0000000b1b1b7c11 */ /* 0x000fe400088f0c12 */
[----:B--2---:R-:W-:Y:S02]  /*0e70*/  SHF.R.U32.HI R17, RZ, 0x1, R35 ;  /* 0x00000001ff117819 */ /* 0x004fe40000011623 */
[----:B-----5:R-:W-:-:S02]  /*0e80*/  SHF.R.U32.HI R30, RZ, 0x2, R31 ;  /* 0x00000002ff1e7819 */ /* 0x020fc4000001161f */
[----:B------:R-:W-:-:S05]  /*0e90*/  LOP3.LUT R24, R31, 0x3, RZ, 0xc0, !PT ;  /* 0x000000031f187812 */ /* 0x000fca00078ec0ff */
[----:B------:R-:W-:-:S03]  /*0ea0*/  IMAD.WIDE.U32 R16, R30, R17, R24 ;  /* 0x000000111e107225 */ /* 0x000fc600078e0018 */
[----:B------:R-:W-:-:S04]  /*0eb0*/  LEA R18, P1, R16, R19, 0x2 ;  /* 0x0000001310127211 */ /* 0x000fc800078210ff */
[----:B------:R-:W-:-:S03]  /*0ec0*/  LEA.HI.X R19, R16, R27, R17, 0x2, P1 ;  /* 0x0000001b10137211 */ /* 0x000fc600008f1411 */
[----:B------:R-:W-:Y:S02]  /*0ed0*/  IMAD.WIDE.U32 R26, R35, 0x10, R18 ;  /* 0x00000010231a7825 */ /* 0x000fe400078e0012 */
[----:B------:R-:W2:Y:S04]  /*0ee0*/  LDG.E R16, desc[UR6][R18.64] ;  /* 0x0000000612107981 */ /* 0x000ea8000c1e1900 */
[----:B------:R-:W3:Y:S01]  /*0ef0*/  LDG.E R17, desc[UR6][R18.64+0x10] ;  /* 0x0000100612117981 */ /* 0x000ee2000c1e1900 */
[----:B0-----:R-:W-:-:S03]  /*0f00*/  SHF.R.U32.HI R37, RZ, 0x1, R33 ;  /* 0x00000001ff257819 */ /* 0x001fc60000011621 */
[----:B------:R-:W4:Y:S04]  /*0f10*/  LDG.E R18, desc[UR6][R26.64] ;  /* 0x000000061a127981 */ /* 0x000f28000c1e1900 */
[----:B------:R-:W5:Y:S01]  /*0f20*/  LDG.E R19, desc[UR6][R26.64+0x10] ;  /* 0x000010061a137981 */ /* 0x000f62000c1e1900 */
[----:B------:R-:W-:-:S03]  /*0f30*/  IMAD.WIDE.U32 R24, R30, R37, R24 ;  /* 0x000000251e187225 */ /* 0x000fc600078e0018 */
[----:B------:R-:W-:-:S04]  /*0f40*/  LEA R36, P1, R24, R5, 0x2 ;  /* 0x0000000518247211 */ /* 0x000fc800078210ff */
[----:B------:R-:W-:-:S05]  /*0f50*/  LEA.HI.X R37, R24, R6, R25, 0x2, P1 ;  /* 0x0000000618257211 */ /* 0x000fca00008f1419 */
[----:B------:R-:W5:Y:S04]  /*0f60*/  LDG.E R24, desc[UR6][R36.64+0x60] ;  /* 0x0000600624187981 */ /* 0x000f68000c1e1900 */
[----:B------:R-:W5:Y:S01]  /*0f70*/  LDG.E R25, desc[UR6][R36.64+0x70] ;  /* 0x0000700624197981 */ /* 0x000f62000c1e1900 */
[----:B------:R-:W-:-:S05]  /*0f80*/  IMAD.WIDE.U32 R32, R33, 0x10, R36 ;  /* 0x0000001021207825 */ /* 0x000fca00078e0024 */
[----:B------:R-:W5:Y:S04]  /*0f90*/  LDG.E R26, desc[UR6][R32.64+0x60] ;  /* 0x00006006201a7981 */ /* 0x000f68000c1e1900 */
[----:B------:R-:W5:Y:S01]  /*0fa0*/  LDG.E R27, desc[UR6][R32.64+0x70] ;  /* 0x00007006201b7981 */ /* 0x000f62000c1e1900 */
[----:B------:R-:W-:Y:S05]  /*0fb0*/  WARPSYNC.ALL ;  /* 0x0000000000007948 */ /* 0x000fea0003800000 */
[----:B------:R-:W-:Y:S01]  /*0fc0*/  IMAD.SHL.U32 R31, R31, 0x2, RZ ;  /* 0x000000021f1f7824 */ /* 0x000fe200078e00ff */
[----:B--2---:R-:W-:Y:S04]  /*0fd0*/  MOVM.16.MT88 R16, R16 ;  /* 0x000000001010723a */ /* 0x004fe80000000000 */
[----:B---3--:R-:W-:Y:S04]  /*0fe0*/  MOVM.16.MT88 R17, R17 ;  /* 0x000000001111723a */ /* 0x008fe80000000000 */
[----:B----4-:R-:W-:Y:S04]  /*0ff0*/  MOVM.16.MT88 R18, R18 ;  /* 0x000000001212723a */ /* 0x010fe80000000000 */
[----:B-----5:R-:W0:Y:S02]  /*1000*/  MOVM.16.MT88 R19, R19 ;  /* 0x000000001313723a */ /* 0x020e240000000000 */
        /* <DEDUP_REMOVED lines=22> */
.L_x_4:
[----:B------:R-:W-:Y:S01]  /*1170*/  VIADD R3, R3, 0x4 ;  /* 0x0000000403037836 */ /* 0x000fe20000000000 */
[----:B------:R-:W-:Y:S01]  /*1180*/  IADD3 R5, P2, PT, R5, 0x80, RZ ;  /* 0x0000008005057810 */ /* 0x000fe20007f5e0ff */
[----:B012-4-:R-:W-:Y:S02]  /*1190*/  IMAD.U32 R16, RZ, RZ, UR14 ;  /* 0x0000000eff107e24 */ /* 0x017fe4000f8e00ff */
[----:B------:R-:W-:Y:S01]  /*11a0*/  VIADD R23, R23, 0x40 ;  /* 0x0000004017177836 */ /* 0x000fe20000000000 */
[----:B------:R-:W-:Y:S01]  /*11b0*/  ISETP.NE.AND P1, PT, R3, RZ, PT ;  /* 0x000000ff0300720c */ /* 0x000fe20003f25270 */
[----:B------:R-:W-:Y:S02]  /*11c0*/  IMAD.X R6, RZ, RZ, R6, P2 ;  /* 0x000000ffff067224 */ /* 0x000fe400010e0606 */
[C---:B------:R-:W-:Y:S02]  /*11d0*/  IMAD R7, R16.reuse, 0x40, R7 ;  /* 0x0000004010077824 */ /* 0x040fe400078e0207 */
[----:B------:R-:W-:-:S02]  /*11e0*/  IMAD R20, R16, 0x40, R20 ;  /* 0x0000004010147824 */ /* 0x000fc400078e0214 */
[C---:B------:R-:W-:Y:S02]  /*11f0*/  IMAD R21, R16.reuse, 0x40, R21 ;  /* 0x0000004010157824 */ /* 0x040fe400078e0215 */
[----:B------:R-:W-:-:S04]  /*1200*/  IMAD R22, R16, 0x40, R22 ;  /* 0x0000004010167824 */ /* 0x000fc800078e0216 */
[----:B------:R-:W-:Y:S05]  /*1210*/  @P1 BRA `(.L_x_5) ;  /* 0xfffffff000481947 */ /* 0x000fea000383ffff */
[----:B---3--:R-:W-:Y:S05]  /*1220*/  BSYNC.RECONVERGENT B0 ;  /* 0x0000000000007941 */ /* 0x008fea0003800200 */
.L_x_0:
[----:B------:R-:W1:Y:S02]  /*1230*/  LDC R3, c[0x0][0x3a0] ;  /* 0x0000e800ff037b82 */ /* 0x000e640000000800 */
[----:B-1----:R-:W-:-:S05]  /*1240*/  VIADD R3, R3, 0xffffffff ;  /* 0xffffffff03037836 */ /* 0x002fca0000000000 */
[----:B------:R-:W-:-:S04]  /*1250*/  LEA.HI R3, R3, 0x1, RZ, 0x1c ;  /* 0x0000000103037811 */ /* 0x000fc800078fe0ff */
[----:B------:R-:W-:-:S13]  /*1260*/  LOP3.LUT P1, R5, R3, 0x3, RZ, 0xc0, !PT ;  /* 0x0000000303057812 */ /* 0x000fda000782c0ff */
[----:B0-----:R-:W-:Y:S05]  /*1270*/  @!P1 EXIT ;  /* 0x000000000000994d */ /* 0x001fea0003800000 */
[----:B------:R-:W0:Y:S01]  /*1280*/  LDCU.64 UR4, c[0x0][0x388] ;  /* 0x00007100ff0477ac */ /* 0x000e220008000a00 */
[----:B------:R-:W-:Y:S01]  /*1290*/  IADD3 R7, P1, PT, R28, R23, RZ ;  /* 0x000000171c077210 */ /* 0x000fe20007f3e0ff */
[----:B------:R-:W-:Y:S02]  /*12a0*/  IMAD R6, R23, R16, RZ ;  /* 0x0000001017067224 */ /* 0x000fe400078e02ff */
[----:B------:R-:W-:Y:S02]  /*12b0*/  IMAD.MOV R5, RZ, RZ, -R5 ;  /* 0x000000ffff057224 */ /* 0x000fe400078e0a05 */
[----:B------:R-:W-:Y:S01]  /*12c0*/  IMAD.X R4, RZ, RZ, R4, P1 ;  /* 0x000000ffff047224 */ /* 0x000fe200008e0604 */
[----:B0-----:R-:W-:-:S04]  /*12d0*/  LEA R3, P2, R7, UR4, 0x1 ;  /* 0x0000000407037c11 */ /* 0x001fc8000f8408ff */
[----:B------:R-:W-:-:S09]  /*12e0*/  LEA.HI.X R7, R7, UR5, R4, 0x1, P2 ;  /* 0x0000000507077c11 */ /* 0x000fd200090f0c04 */
.L_x_7:
[----:B------:R-:W0:Y:S01]  /*12f0*/  LDC R21, c[0x0][0x398] ;  /* 0x0000e600ff157b82 */ /* 0x000e220000000800 */
[----:B------:R-:W-:-:S05]  /*1300*/  VIADD R5, R5, 0x1 ;  /* 0x0000000105057836 */ /* 0x000fca0000000000 */
[----:B------:R-:W-:Y:S01]  /*1310*/  ISETP.NE.AND P1, PT, R5, RZ, PT ;  /* 0x000000ff0500720c */ /* 0x000fe20003f25270 */
[----:B-1----:R-:W-:-:S12]  /*1320*/  @!P0 BRA `(.L_x_6) ;  /* 0x0000000000e08947 */ /* 0x002fd80003800000 */
[----:B------:R-:W1:Y:S01]  /*1330*/  S2R R20, SR_LANEID ;  /* 0x0000000000147919 */ /* 0x000e620000000000 */
[----:B------:R-:W2:Y:S01]  /*1340*/  LDC R4, c[0x0][0x398] ;  /* 0x0000e600ff047b82 */ /* 0x000ea20000000800 */
[----:B------:R-:W-:Y:S01]  /*1350*/  IADD3 R23, P2, PT, R29, R6, RZ ;  /* 0x000000061d177210 */ /* 0x000fe20007f5e0ff */
[----:B------:R-:W-:-:S03]  /*1360*/  IMAD.MOV.U32 R17, RZ, RZ, RZ ;  /* 0x000000ffff117224 */ /* 0x000fc600078e00ff */
[----:B------:R-:W-:Y:S02]  /*1370*/  LEA.HI.X.SX32 R24, R6, RZ, 0x1, P2 ;  /* 0x000000ff06187211 */ /* 0x000fe400010f0eff */
[C---:B------:R-:W-:Y:S01]  /*1380*/  LEA R37, P2, R23.reuse, UR12, 0x1 ;  /* 0x0000000c17257c11 */ /* 0x040fe2000f8408ff */
[----:B------:R-:W3:Y:S03]  /*1390*/  LDC R31, c[0x0][0x3a0] ;  /* 0x0000e800ff1f7b82 */ /* 0x000ee60000000800 */
[----:B------:R-:W-:Y:S02]  /*13a0*/  LEA.HI.X R23, R23, UR13, R24, 0x1, P2 ;  /* 0x0000000d17177c11 */ /* 0x000fe400090f0c18 */
[----:B--2---:R-:W-:Y:S02]  /*13b0*/  SHF.R.U32.HI R19, RZ, 0x1, R4 ;  /* 0x00000001ff137819 */ /* 0x004fe40000011604 */
[----:B-1----:R-:W-:-:S02]  /*13c0*/  SHF.R.U32.HI R22, RZ, 0x2, R20 ;  /* 0x00000002ff167819 */ /* 0x002fc40000011614 */
[----:B------:R-:W-:-:S05]  /*13d0*/  LOP3.LUT R16, R20, 0x3, RZ, 0xc0, !PT ;  /* 0x0000000314107812 */ /* 0x000fca00078ec0ff */
[----:B------:R-:W-:-:S03]  /*13e0*/  IMAD.WIDE.U32 R18, R22, R19, R16 ;  /* 0x0000001316127225 */ /* 0x000fc600078e0010 */
[----:B------:R-:W-:-:S04]  /*13f0*/  LEA R36, P2, R18, R37, 0x2 ;  /* 0x0000002512247211 */ /* 0x000fc800078410ff */
[----:B------:R-:W-:-:S03]  /*1400*/  LEA.HI.X R37, R18, R23, R19, 0x2, P2 ;  /* 0x0000001712257211 */ /* 0x000fc600010f1413 */
[----:B------:R-:W-:Y:S02]  /*1410*/  IMAD.WIDE.U32 R34, R4, 0x10, R36 ;  /* 0x0000001004227825 */ /* 0x000fe400078e0024 */
[----:B------:R-:W2:Y:S04]  /*1420*/  LDG.E R28, desc[UR6][R36.64] ;  /* 0x00000006241c7981 */ /* 0x000ea8000c1e1900 */
[----:B------:R-:W4:Y:S04]  /*1430*/  LDG.E R23, desc[UR6][R36.64+0x10] ;  /* 0x0000100624177981 */ /* 0x000f28000c1e1900 */
[----:B------:R-:W5:Y:S04]  /*1440*/  LDG.E R18, desc[UR6][R34.64] ;  /* 0x0000000622127981 */ /* 0x000f68000c1e1900 */
[----:B------:R1:W5:Y:S01]  /*1450*/  LDG.E R19, desc[UR6][R34.64+0x10] ;  /* 0x0000100622137981 */ /* 0x000362000c1e1900 */
[----:B---3--:R-:W-:-:S05]  /*1460*/  SHF.R.U32.HI R25, RZ, 0x1, R31 ;  /* 0x00000001ff197819 */ /* 0x008fca000001161f */
[----:B------:R-:W-:-:S03]  /*1470*/  IMAD.WIDE.U32 R16, R22, R25, R16 ;  /* 0x0000001916107225 */ /* 0x000fc600078e0010 */
[----:B------:R-:W-:-:S04]  /*1480*/  LEA R32, P2, R16, R3, 0x2 ;  /* 0x0000000310207211 */ /* 0x000fc800078410ff */
[----:B------:R-:W-:-:S03]  /*1490*/  LEA.HI.X R33, R16, R7, R17, 0x2, P2 ;  /* 0x0000000710217211 */ /* 0x000fc600010f1411 */
[----:B------:R-:W-:Y:S02]  /*14a0*/  IMAD.WIDE.U32 R30, R31, 0x10, R32 ;  /* 0x000000101f1e7825 */ /* 0x000fe400078e0020 */
[----:B------:R-:W3:Y:S04]  /*14b0*/  LDG.E R24, desc[UR6][R32.64] ;  /* 0x0000000620187981 */ /* 0x000ee8000c1e1900 */
[----:B------:R0:W3:Y:S04]  /*14c0*/  LDG.E R25, desc[UR6][R32.64+0x10] ;  /* 0x0000100620197981 */ /* 0x0000e8000c1e1900 */
[----:B------:R-:W3:Y:S04]  /*14d0*/  LDG.E R26, desc[UR6][R30.64] ;  /* 0x000000061e1a7981 */ /* 0x000ee8000c1e1900 */
[----:B------:R0:W3:Y:S01]  /*14e0*/  LDG.E R27, desc[UR6][R30.64+0x10] ;  /* 0x000010061e1b7981 */ /* 0x0000e2000c1e1900 */
[----:B------:R-:W-:Y:S05]  /*14f0*/  WARPSYNC.ALL ;  /* 0x0000000000007948 */ /* 0x000fea0003800000 */
[----:B-1----:R-:W-:-:S05]  /*1500*/  IMAD.SHL.U32 R35, R20, 0x2, RZ ;  /* 0x0000000214237824 */ /* 0x002fca00078e00ff */
[----:B------:R-:W-:Y:S01]  /*1510*/  LOP3.LUT R35, R35, 0x6, RZ, 0xe2, !PT ;  /* 0x0000000623237812 */ /* 0x000fe200078ee2ff */
[----:B--2---:R-:W-:Y:S04]  /*1520*/  MOVM.16.MT88 R16, R28 ;  /* 0x000000001c10723a */ /* 0x004fe80000000000 */
[----:B----4-:R1:W-:Y:S04]  /*1530*/  MOVM.16.MT88 R17, R23 ;  /* 0x000000001711723a */ /* 0x0103e80000000000 */
[----:B-----5:R-:W-:Y:S04]  /*1540*/  MOVM.16.MT88 R18, R18 ;  /* 0x000000001212723a */ /* 0x020fe80000000000 */
[----:B------:R-:W3:Y:S01]  /*1550*/  MOVM.16.MT88 R19, R19 ;  /* 0x000000001313723a */ /* 0x000ee20000000000 */
[----:B-1----:R-:W-:-:S02]  /*1560*/  IMAD.MOV.U32 R23, RZ, RZ, RZ ;  /* 0x000000ffff177224 */ /* 0x002fc400078e00ff */
[----:B0-----:R-:W-:-:S03]  /*1570*/  IMAD.WIDE.U32 R32, R35, R4, R22 ;  /* 0x0000000423207225 */ /* 0x001fc600078e0016 */
[----:B------:R-:W-:-:S04]  /*1580*/  LEA R30, P2, R32, R0, 0x2 ;  /* 0x00000000201e7211 */ /* 0x000fc800078410ff */
[----:B------:R-:W-:Y:S01]  /*1590*/  LEA.HI.X R31, R32, R2, R33, 0x2, P2 ;  /* 0x00000002201f7211 */ /* 0x000fe200010f1421 */
[----:B---3--:R-:W-:Y:S01]  /*15a0*/  HMMA.16816.F32 R8, R16, R24, R8 ;  /* 0x000000181008723c */ /* 0x008fe20000001808 */
[----:B------:R-:W-:-:S07]  /*15b0*/  IMAD.WIDE.U32 R24, R4, 0x4, RZ ;  /* 0x0000000404187825 */ /* 0x000fce00078e00ff */
[----:B------:R-:W-:Y:S01]  /*15c0*/  HMMA.16816.F32 R12, R16, R26, R12 ;  /* 0x0000001a100c723c */ /* 0x000fe2000000180c */
[----:B------:R-:W-:Y:S01]  /*15d0*/  IMAD.WIDE.U32 R16, R4, 0x20, R24 ;  /* 0x0000002004107825 */ /* 0x000fe200078e0018 */
[-C--:B------:R-:W-:Y:S02]  /*15e0*/  IADD3 R18, P2, PT, R24, R30.reuse, RZ ;  /* 0x0000001e18127210 */ /* 0x080fe40007f5e0ff */
[----:B------:R-:W-:-:S03]  /*15f0*/  IADD3 R22, P3, PT, R16, R30, RZ ;  /* 0x0000001e10167210 */ /* 0x000fc60007f7e0ff */
[--C-:B------:R-:W-:Y:S02]  /*1600*/  IMAD.X R19, R25, 0x1, R31.reuse, P2 ;  /* 0x0000000119137824 */ /* 0x100fe400010e061f */
[--C-:B------:R-:W-:Y:S02]  /*1610*/  IMAD.X R23, R17, 0x1, R31.reuse, P3 ;  /* 0x0000000111177824 */ /* 0x100fe400018e061f */
[----:B------:R1:W-:Y:S01]  /*1620*/  STG.E desc[UR6][R30.64], R8 ;  /* 0x000000081e007986 */ /* 0x0003e2000c101906 */
[----:B------:R-:W-:-:S03]  /*1630*/  IMAD.WIDE.U32 R16, R4, 0x20, R30 ;  /* 0x0000002004107825 */ /* 0x000fc600078e001e */
[----:B------:R1:W-:Y:S04]  /*1640*/  STG.E desc[UR6][R18.64], R9 ;  /* 0x0000000912007986 */ /* 0x0003e8000c101906 */
[----:B------:R1:W-:Y:S04]  /*1650*/  STG.E desc[UR6][R30.64+0x20], R10 ;  /* 0x0000200a1e007986 */ /* 0x0003e8000c101906 */
[----:B------:R1:W-:Y:S04]  /*1660*/  STG.E desc[UR6][R18.64+0x20], R11 ;  /* 0x0000200b12007986 */ /* 0x0003e8000c101906 */
[----:B------:R1:W-:Y:S04]  /*1670*/  STG.E desc[UR6][R16.64], R12 ;  /* 0x0000000c10007986 */ /* 0x0003e8000c101906 */
[----:B------:R1:W-:Y:S04]  /*1680*/  STG.E desc[UR6][R22.64], R13 ;  /* 0x0000000d16007986 */ /* 0x0003e8000c101906 */
[----:B------:R1:W-:Y:S04]  /*1690*/  STG.E desc[UR6][R16.64+0x20], R14 ;  /* 0x0000200e10007986 */ /* 0x0003e8000c101906 */
[----:B------:R1:W-:Y:S02]  /*16a0*/  STG.E desc[UR6][R22.64+0x20], R15 ;  /* 0x0000200f16007986 */ /* 0x0003e4000c101906 */
.L_x_6:
[----:B------:R-:W-:Y:S01]  /*16b0*/  IADD3 R3, P2, PT, R3, 0x20, RZ ;  /* 0x0000002003037810 */ /* 0x000fe20007f5e0ff */
[----:B0-----:R-:W-:-:S04]  /*16c0*/  IMAD R6, R21, 0x10, R6 ;  /* 0x0000001015067824 */ /* 0x001fc800078e0206 */
[----:B------:R-:W-:Y:S01]  /*16d0*/  IMAD.X R7, RZ, RZ, R7, P2 ;  /* 0x000000ffff077224 */ /* 0x000fe200010e0607 */
[----:B------:R-:W-:Y:S07]  /*16e0*/  @P1 BRA `(.L_x_7) ;  /* 0xfffffffc00001947 */ /* 0x000fee000383ffff */
[----:B------:R-:W-:Y:S05]  /*16f0*/  EXIT ;  /* 0x000000000000794d */ /* 0x000fea0003800000 */
.L_x_8:
[----:B------:R-:W-:-:S00]  /*1700*/  BRA `(.L_x_8) ;  /* 0xfffffffc00fc7947 */ /* 0x000fc0000383ffff */
[----:B------:R-:W-:-:S00]  /*1710*/  NOP ;  /* 0x0000000000007918 */ /* 0x000fc00000000000 */
        /* <DEDUP_REMOVED lines=14> */
.L_x_28:


//--------------------- .text.pocl_sgemm_scale_tensor_f16f16f32 --------------------------
	.section	.text.pocl_sgemm_scale_tensor_f16f16f32,"ax",@progbits
	.align	128
        .global         pocl_sgemm_scale_tensor_f16f16f32
        .type           pocl_sgemm_scale_tensor_f16f16f32,@function
        .size           pocl_sgemm_scale_tensor_f16f16f32,(.L_x_29 - pocl_sgemm_scale_tensor_f16f16f32)
        .other          pocl_sgemm_scale_tensor_f16f16f32,@"STO_CUDA_ENTRY STV_DEFAULT"
pocl_sgemm_scale_tensor_f16f16f32:
.text.pocl_sgemm_scale_tensor_f16f16f32:
[----:B------:R-:W-:Y:S01]  /*0000*/  LDC R1, c[0x0][0x37c] ;  /* 0x0000df00ff017b82 */ /* 0x000fe20000000800 */
[----:B------:R-:W0:Y:S07]  /*0010*/  S2R R0, SR_TID.X ;  /* 0x0000000000007919 */ /* 0x000e2e0000002100 */
[----:B------:R-:W0:Y:S01]  /*0020*/  S2UR UR4, SR_CTAID.X ;  /* 0x00000000000479c3 */ /* 0x000e220000002500 */
[----:B------:R-:W1:Y:S01]  /*0030*/  LDCU UR8, c[0x0][0x3a0] ;  /* 0x00007400ff0877ac */ /* 0x000e620008000800 */
[----:B------:R-:W-:Y:S01]  /*0040*/  CS2R R4, SRZ ;  /* 0x0000000000047805 */ /* 0x000fe2000001ff00 */
[----:B------:R-:W2:Y:S01]  /*0050*/  S2R R3, SR_TID.Y ;  /* 0x0000000000037919 */ /* 0x000ea20000002200 */
[----:B------:R-:W-:-:S02]  /*0060*/  CS2R R6, SRZ ;  /* 0x0000000000067805 */ /* 0x000fc4000001ff00 */
[----:B------:R-:W-:Y:S02]  /*0070*/  CS2R R8, SRZ ;  /* 0x0000000000087805 */ /* 0x000fe4000001ff00 */
[----:B------:R-:W-:Y:S01]  /*0080*/  CS2R R10, SRZ ;  /* 0x00000000000a7805 */ /* 0x000fe2000001ff00 */
[----:B------:R-:W3:Y:S01]  /*0090*/  LDCU.64 UR6, c[0x0][0x358] ;  /* 0x00006b00ff0677ac */ /* 0x000ee20008000a00 */
[----:B------:R-:W0:Y:S08]  /*00a0*/  LDC R27, c[0x0][0x360] ;  /* 0x0000d800ff1b7b82 */ /* 0x000e300000000800 */
[----:B------:R-:W2:Y:S01]  /*00b0*/  S2UR UR5, SR_CTAID.Y ;  /* 0x00000000000579c3 */ /* 0x000ea20000002600 */
[----:B-1----:R-:W-:-:S07]  /*00c0*/  UISETP.NE.AND UP0, UPT, UR8, URZ, UPT ;  /* 0x000000ff0800728c */ /* 0x002fce000bf05270 */
[----:B------:R-:W2:Y:S01]  /*00d0*/  LDC R26, c[0x0][0x364] ;  /* 0x0000d900ff1a7b82 */ /* 0x000ea20000000800 */
[----:B0-----:R-:W-:-:S05]  /*00e0*/  IMAD R27, R27, UR4, R0 ;  /* 0x000000041b1b7c24 */ /* 0x001fca000f8e0200 */
[----:B------:R-:W-:Y:S01]  /*00f0*/  SHF.R.U32.HI R27, RZ, 0x5, R27 ;  /* 0x00000005ff1b7819 */ /* 0x000fe2000001161b */
[----:B--2---:R-:W-:Y:S01]  /*0100*/  IMAD R26, R26, UR5, R3 ;  /* 0x000000051a1a7c24 */ /* 0x004fe2000f8e0203 */
[----:B---3--:R-:W-:Y:S06]  /*0110*/  BRA.U !UP0, `(.L_x_9) ;  /* 0x0000001108007547 */ /* 0x008fec000b800000 */
[----:B------:R-:W0:Y:S01]  /*0120*/  LDCU.64 UR10, c[0x0][0x398] ;  /* 0x00007300ff0a77ac */ /* 0x000e220008000a00 */
[----:B------:R-:W-:Y:S01]  /*0130*/  IMAD.SHL.U32 R0, R26, 0x10, RZ ;  /* 0x000000101a007824 */ /* 0x000fe200078e00ff */
[----:B------:R-:W-:Y:S01]  /*0140*/  CS2R R10, SRZ ;  /* 0x00000000000a7805 */ /* 0x000fe2000001ff00 */
[----:B------:R-:W-:Y:S01]  /*0150*/  IMAD.SHL.U32 R25, R27, 0x10, RZ ;  /* 0x000000101b197824 */ /* 0x000fe200078e00ff */
[----:B------:R-:W-:Y:S01]  /*0160*/  UISETP.GE.U32.AND UP0, UPT, UR8, 0x31, UPT ;  /* 0x000000310800788c */ /* 0x000fe2000bf06070 */
[----:B------:R-:W-:Y:S01]  /*0170*/  IMAD.MOV.U32 R24, RZ, RZ, RZ ;  /* 0x000000ffff187224 */ /* 0x000fe200078e00ff */
[----:B------:R-:W-:Y:S01]  /*0180*/  UIADD3 UR4, UPT, UPT, UR8, -0x1, URZ ;  /* 0xffffffff08047890 */ /* 0x000fe2000fffe0ff */
[----:B------:R-:W-:Y:S02]  /*0190*/  CS2R R8, SRZ ;  /* 0x0000000000087805 */ /* 0x000fe4000001ff00 */
[----:B------:R-:W-:Y:S02]  /*01a0*/  CS2R R6, SRZ ;  /* 0x0000000000067805 */ /* 0x000fe4000001ff00 */
[----:B------:R-:W-:Y:S01]  /*01b0*/  CS2R R4, SRZ ;  /* 0x0000000000047805 */ /* 0x000fe2000001ff00 */
[----:B------:R-:W1:Y:S01]  /*01c0*/  LDCU.64 UR12, c[0x0][0x380] ;  /* 0x00007000ff0c77ac */ /* 0x000e620008000a00 */
[----:B------:R-:W-:Y:S01]  /*01d0*/  ULEA.HI UR4, UR4, 0x1, URZ, 0x1c ;  /* 0x0000000104047891 */ /* 0x000fe2000f8fe0ff */
[----:B0-----:R-:W-:Y:S01]  /*01e0*/  ISETP.GE.U32.AND P0, PT, R0, UR11, PT ;  /* 0x0000000b00007c0c */ /* 0x001fe2000bf06070 */
[----:B------:R-:W-:-:S02]  /*01f0*/  IMAD.U32 R12, RZ, RZ, UR10 ;  /* 0x0000000aff0c7e24 */ /* 0x000fc4000f8e00ff */
[----:B------:R-:W-:-:S03]  /*0200*/  IMAD R0, R0, UR8, RZ ;  /* 0x0000000800007c24 */ /* 0x000fc6000f8e02ff */
[----:B------:R-:W-:Y:S02]  /*0210*/  ISETP.LT.U32.AND P0, PT, R25, R12, !P0 ;  /* 0x0000000c1900720c */ /* 0x000fe40004701070 */
[----:B------:R-:W-:Y:S01]  /*0220*/  SHF.R.S32.HI R3, RZ, 0x1f, R0 ;  /* 0x0000001fff037819 */ /* 0x000fe20000011400 */
[----:B------:R-:W-:Y:S10]  /*0230*/  BRA.U !UP0, `(.L_x_10) ;  /* 0x0000000908bc7547 */ /* 0x000ff4000b800000 */
[----:B------:R-:W0:Y:S01]  /*0240*/  LDCU.64 UR8, c[0x0][0x388] ;  /* 0x00007100ff0877ac */ /* 0x000e220008000a00 */
[----:B------:R-:W-:Y:S01]  /*0250*/  BSSY.RECONVERGENT B0, `(.L_x_10) ;  /* 0x00000ad000007945 */ /* 0x000fe20003800200 */
[C---:B------:R-:W-:Y:S01]  /*0260*/  IMAD R19, R12.reuse, 0x30, RZ ;  /* 0x000000300c137824 */ /* 0x040fe200078e02ff */
[----:B------:R-:W-:Y:S01]  /*0270*/  ULOP3.LUT UR4, UR4, 0x1ffffffc, URZ, 0xc0, !UPT ;  /* 0x1ffffffc04047892 */ /* 0x000fe2000f8ec0ff */
[----:B------:R-:W-:Y:S01]  /*0280*/  IMAD.SHL.U32 R18, R12, 0x20, RZ ;  /* 0x000000200c127824 */ /* 0x000fe200078e00ff */
[----:B------:R-:W2:Y:S01]  /*0290*/  LDCU UR14, c[0x0][0x398] ;  /* 0x00007300ff0e77ac */ /* 0x000ea20008000800 */
[----:B------:R-:W-:Y:S02]  /*02a0*/  IMAD.MOV.U32 R16, RZ, RZ, RZ ;  /* 0x000000ffff107224 */ /* 0x000fe400078e00ff */
[----:B------:R-:W-:Y:S01]  /*02b0*/  IMAD.MOV.U32 R24, RZ, RZ, RZ ;  /* 0x000000ffff187224 */ /* 0x000fe200078e00ff */
[----:B------:R-:W-:Y:S01]  /*02c0*/  UIADD3 UR4, UPT, UPT, -UR4, URZ, URZ ;  /* 0x000000ff04047290 */ /* 0x000fe2000fffe1ff */
[----:B------:R-:W-:Y:S01]  /*02d0*/  IMAD.MOV.U32 R11, RZ, RZ, RZ ;  /* 0x000000ffff0b7224 */ /* 0x000fe200078e00ff */
[----:B------:R-:W3:Y:S04]  /*02e0*/  LDCU.64 UR10, c[0x0][0x380] ;  /* 0x00007000ff0a77ac */ /* 0x000ee80008000a00 */
[----:B------:R-:W-:Y:S01]  /*02f0*/  IMAD.U32 R17, RZ, RZ, UR4 ;  /* 0x00000004ff117e24 */ /* 0x000fe2000f8e00ff */
[----:B0-----:R-:W-:-:S04]  /*0300*/  LEA R2, P1, R0, UR8, 0x1 ;  /* 0x0000000800027c11 */ /* 0x001fc8000f8208ff */
[----:B------:R-:W-:Y:S01]  /*0310*/  LEA.HI.X R0, R0, UR9, R3, 0x1, P1 ;  /* 0x0000000900007c11 */ /* 0x000fe200088f0c03 */
[----:B--2---:R-:W-:-:S08]  /*0320*/  IMAD.SHL.U32 R3, R12, 0x10, RZ ;  /* 0x000000100c037824 */ /* 0x004fd000078e00ff */
.L_x_15:
[----:B------:R-:W-:Y:S05]  /*0330*/  @!P0 BRA `(.L_x_11) ;  /* 0x0000000000908947 */ /* 0x000fea0003800000 */
[----:B------:R-:W0:Y:S01]  /*0340*/  S2R R12, SR_LANEID ;  /* 0x00000000000c7919 */ /* 0x000e220000000000 */
[----:B------:R-:W2:Y:S01]  /*0350*/  LDC R31, c[0x0][0x398] ;  /* 0x0000e600ff1f7b82 */ /* 0x000ea20000000800 */
[----:B------:R-:W-:Y:S01]  /*0360*/  IADD3 R15, P1, PT, R25, R16, RZ ;  /* 0x00000010190f7210 */ /* 0x000fe20007f3e0ff */
[----:B------:R-:W-:-:S03]  /*0370*/  IMAD.MOV.U32 R13, RZ, RZ, RZ ;  /* 0x000000ffff0d7224 */ /* 0x000fc600078e00ff */
[----:B------:R-:W-:Y:S02]  /*0380*/  LEA.HI.X.SX32 R14, R16, RZ, 0x1, P1 ;  /* 0x000000ff100e7211 */ /* 0x000fe400008f0eff */
[C---:B---3--:R-:W-:Y:S01]  /*0390*/  LEA R29, P1, R15.reuse, UR10, 0x1 ;  /* 0x0000000a0f1d7c11 */ /* 0x048fe2000f8208ff */
[----:B------:R-:W3:Y:S03]  /*03a0*/  LDC R20, c[0x0][0x3a0] ;  /* 0x0000e800ff147b82 */ /* 0x000ee60000000800 */
[----:B------:R-:W-:Y:S02]  /*03b0*/  LEA.HI.X R15, R15, UR11, R14, 0x1, P1 ;  /* 0x0000000b0f0f7c11 */ /* 0x000fe400088f0c0e */
[----:B--2---:R-:W-:Y:S02]  /*03c0*/  SHF.R.U32.HI R22, RZ, 0x1, R31 ;  /* 0x00000001ff167819 */ /* 0x004fe4000001161f */
[----:B0-----:R-:W-:-:S02]  /*03d0*/  SHF.R.U32.HI R21, RZ, 0x2, R12 ;  /* 0x00000002ff157819 */ /* 0x001fc4000001160c */
[----:B------:R-:W-:-:S05]  /*03e0*/  LOP3.LUT R12, R12, 0x3, RZ, 0xc0, !PT ;  /* 0x000000030c0c7812 */ /* 0x000fca00078ec0ff */
[----:B------:R-:W-:-:S03]  /*03f0*/  IMAD.WIDE.U32 R22, R21, R22, R12 ;  /* 0x0000001615167225 */ /* 0x000fc600078e000c */
[----:B------:R-:W-:-:S04]  /*0400*/  LEA R14, P1, R22, R29, 0x2 ;  /* 0x0000001d160e7211 */ /* 0x000fc800078210ff */
[----:B------:R-:W-:-:S03]  /*0410*/  LEA.HI.X R15, R22, R15, R23, 0x2, P1 ;  /* 0x0000000f160f7211 */ /* 0x000fc600008f1417 */
[----:B------:R-:W-:Y:S02]  /*0420*/  IMAD.WIDE.U32 R30, R31, 0x10, R14 ;  /* 0x000000101f1e7825 */ /* 0x000fe400078e000e */
[----:B------:R-:W2:Y:S01]  /*0430*/  LDG.E R29, desc[UR6][R14.64] ;  /* 0x000000060e1d7981 */ /* 0x000ea2000c1e1900 */
[----:B---3--:R-:W-:-:S03]  /*0440*/  SHF.R.U32.HI R22, RZ, 0x1, R20 ;  /* 0x00000001ff167819 */ /* 0x008fc60000011614 */
[----:B------:R-:W3:Y:S02]  /*0450*/  LDG.E R28, desc[UR6][R14.64+0x10] ;  /* 0x000010060e1c7981 */ /* 0x000ee4000c1e1900 */
[----:B------:R-:W-:Y:S02]  /*0460*/  IMAD.WIDE.U32 R12, R21, R22, R12 ;  /* 0x00000016150c7225 */ /* 0x000fe400078e000c */
[----:B------:R-:W4:Y:S04]  /*0470*/  LDG.E R14, desc[UR6][R30.64] ;  /* 0x000000061e0e7981 */ /* 0x000f28000c1e1900 */
[----:B------:R-:W5:Y:S01]  /*0480*/  LDG.E R15, desc[UR6][R30.64+0x10] ;  /* 0x000010061e0f7981 */ /* 0x000f62000c1e1900 */
[----:B------:R-:W-:-:S04]  /*0490*/  LEA R22, P1, R12, R2, 0x2 ;  /* 0x000000020c167211 */ /* 0x000fc800078210ff */
[----:B------:R-:W-:-:S03]  /*04a0*/  LEA.HI.X R23, R12, R0, R13, 0x2, P1 ;  /* 0x000000000c177211 */ /* 0x000fc600008f140d */
[----:B------:R-:W-:Y:S02]  /*04b0*/  IMAD.WIDE.U32 R12, R20, 0x10, R22 ;  /* 0x00000010140c7825 */ /* 0x000fe400078e0016 */
[----:B------:R-:W5:Y:S04]  /*04c0*/  LDG.E R21, desc[UR6][R22.64+0x10] ;  /* 0x0000100616157981 */ /* 0x000f68000c1e1900 */
[----:B------:R-:W5:Y:S04]  /*04d0*/  LDG.E R20, desc[UR6][R22.64] ;  /* 0x0000000616147981 */ /* 0x000f68000c1e1900 */
[----:B------:R-:W5:Y:S04]  /*04e0*/  LDG.E R22, desc[UR6][R12.64] ;  /* 0x000000060c167981 */ /* 0x000f68000c1e1900 */
[----:B------:R2:W5:Y:S01]  /*04f0*/  LDG.E R23, desc[UR6][R12.64+0x10] ;  /* 0x000010060c177981 */ /* 0x000562000c1e1900 */
[----:B------:R-:W-:Y:S05]  /*0500*/  WARPSYNC.ALL ;  /* 0x0000000000007948 */ /* 0x000fea0003800000 */
[----:B--2---:R-:W-:Y:S04]  /*0510*/  MOVM.16.MT88 R12, R29 ;  /* 0x000000001d0c723a */ /* 0x004fe80000000000 */
[----:B---3--:R-:W-:Y:S04]  /*0520*/  MOVM.16.MT88 R13, R28 ;  /* 0x000000001c0d723a */ /* 0x008fe80000000000 */
[----:B----4-:R-:W-:Y:S04]  /*0530*/  MOVM.16.MT88 R14, R14 ;  /* 0x000000000e0e723a */ /* 0x010fe80000000000 */
[----:B-----5:R-:W0:Y:S02]  /*0540*/  MOVM.16.MT88 R15, R15 ;  /* 0x000000000f0f723a */ /* 0x020e240000000000 */
[C---:B0-----:R-:W-:Y:S08]  /*0550*/  HMMA.16816.F32 R4, R12.reuse, R20, R4 ;  /* 0x000000140c04723c */ /* 0x041ff00000001804 */
[----:B------:R-:W-:-:S15]  /*0560*/  HMMA.16816.F32 R8, R12, R22, R8 ;  /* 0x000000160c08723c */ /* 0x000fde0000001808 */
[----:B------:R-:W-:-:S05]  /*0570*/  NOP ;  /* 0x0000000000007918 */ /* 0x000fca0000000000 */
.L_x_11:
        /* <DEDUP_REMOVED lines=37> */
.L_x_12:
        /* <DEDUP_REMOVED lines=37> */
.L_x_13:
        /* <DEDUP_REMOVED lines=37> */
.L_x_14:
[----:B------:R-:W-:Y:S01]  /*0c70*/  VIADD R17, R17, 0x4 ;  /* 0x0000000411117836 */ /* 0x000fe20000000000 */
[----:B------:R-:W-:Y:S01]  /*0c80*/  IADD3 R2, P2, PT, R2, 0x80, RZ ;  /* 0x0000008002027810 */ /* 0x000fe20007f5e0ff */
[----:B------:R-:W-:Y:S02]  /*0c90*/  IMAD.U32 R12, RZ, RZ, UR14 ;  /* 0x0000000eff0c7e24 */ /* 0x000fe4000f8e00ff */
        /* <DEDUP_REMOVED lines=8> */
[----:B-1-3--:R-:W-:Y:S05]  /*0d20*/  BSYNC.RECONVERGENT B0 ;  /* 0x0000000000007941 */ /* 0x00afea0003800200 */
.L_x_10:
[----:B------:R-:W0:Y:S01]  /*0d30*/  LDCU UR5, c[0x0][0x3a0] ;  /* 0x00007400ff0577ac */ /* 0x000e220008000800 */
[----:B------:R-:W-:Y:S01]  /*0d40*/  BSSY.RECONVERGENT B0, `(.L_x_9) ;  /* 0x000003d000007945 */ /* 0x000fe20003800200 */
[----:B0-----:R-:W-:-:S04]  /*0d50*/  UIADD3 UR4, UPT, UPT, UR5, -0x1, URZ ;  /* 0xffffffff05047890 */ /* 0x001fc8000fffe0ff */
[----:B------:R-:W-:-:S04]  /*0d60*/  ULEA.HI UR4, UR4, 0x1, URZ, 0x1c ;  /* 0x0000000104047891 */ /* 0x000fc8000f8fe0ff */
[----:B------:R-:W-:-:S04]  /*0d70*/  ULOP3.LUT UR4, UR4, 0x3, URZ, 0xc0, !UPT ;  /* 0x0000000304047892 */ /* 0x000fc8000f8ec0ff */
[----:B------:R-:W-:-:S09]  /*0d80*/  UISETP.NE.AND UP0, UPT, UR4, URZ, UPT ;  /* 0x000000ff0400728c */ /* 0x000fd2000bf05270 */
[----:B------:R-:W-:Y:S05]  /*0d90*/  BRA.U !UP0, `(.L_x_16) ;  /* 0x0000000108dc7547 */ /* 0x000fea000b800000 */
[----:B------:R-:W0:Y:S01]  /*0da0*/  LDCU.64 UR8, c[0x0][0x388] ;  /* 0x00007100ff0877ac */ /* 0x000e220008000a00 */
[----:B------:R-:W-:Y:S01]  /*0db0*/  IMAD.SHL.U32 R0, R26, 0x10, RZ ;  /* 0x000000101a007824 */ /* 0x000fe200078e00ff */
[----:B------:R-:W-:-:S03]  /*0dc0*/  UIADD3 UR4, UPT, UPT, -UR4, URZ, URZ ;  /* 0x000000ff04047290 */ /* 0x000fc6000fffe1ff */
[----:B------:R-:W-:-:S05]  /*0dd0*/  IMAD R13, R0, UR5, RZ ;  /* 0x00000005000d7c24 */ /* 0x000fca000f8e02ff */
[----:B------:R-:W-:Y:S01]  /*0de0*/  IADD3 R3, P1, PT, R13, R24, RZ ;  /* 0x000000180d037210 */ /* 0x000fe20007f3e0ff */
[----:B------:R-:W-:Y:S01]  /*0df0*/  IMAD R24, R24, R12, RZ ;  /* 0x0000000c18187224 */ /* 0x000fe200078e02ff */
[----:B------:R-:W-:Y:S01]  /*0e00*/  SHF.R.S32.HI R2, RZ, 0x1f, R13 ;  /* 0x0000001fff027819 */ /* 0x000fe2000001140d */
[----:B------:R-:W-:-:S04]  /*0e10*/  IMAD.U32 R20, RZ, RZ, UR4 ;  /* 0x00000004ff147e24 */ /* 0x000fc8000f8e00ff */
[----:B------:R-:W-:Y:S01]  /*0e20*/  IMAD.X R2, RZ, RZ, R2, P1 ;  /* 0x000000ffff027224 */ /* 0x000fe200008e0602 */
[----:B0-----:R-:W-:-:S04]  /*0e30*/  LEA R0, P2, R3, UR8, 0x1 ;  /* 0x0000000803007c11 */ /* 0x001fc8000f8408ff */
[----:B------:R-:W-:-:S09]  /*0e40*/  LEA.HI.X R3, R3, UR9, R2, 0x1, P2 ;  /* 0x0000000903037c11 */ /* 0x000fd200090f0c02 */
.L_x_18:
[----:B------:R-:W0:Y:S01]  /*0e50*/  LDC R2, c[0x0][0x398] ;  /* 0x0000e600ff027b82 */ /* 0x000e220000000800 */
[----:B------:R-:W-:-:S05]  /*0e60*/  VIADD R20, R20, 0x1 ;  /* 0x0000000114147836 */ /* 0x000fca0000000000 */
[----:B------:R-:W-:Y:S01]  /*0e70*/  ISETP.NE.AND P1, PT, R20, RZ, PT ;  /* 0x000000ff1400720c */ /* 0x000fe20003f25270 */
[----:B------:R-:W-:-:S12]  /*0e80*/  @!P0 BRA `(.L_x_17) ;  /* 0x0000000000908947 */ /* 0x000fd80003800000 */
[----:B------:R-:W2:Y:S01]  /*0e90*/  S2R R12, SR_LANEID ;  /* 0x00000000000c7919 */ /* 0x000ea20000000000 */
[----:B------:R-:W3:Y:S01]  /*0ea0*/  LDC R21, c[0x0][0x398] ;  /* 0x0000e600ff157b82 */ /* 0x000ee20000000800 */
[----:B------:R-:W-:Y:S01]  /*0eb0*/  IADD3 R23, P2, PT, R25, R24, RZ ;  /* 0x0000001819177210 */ /* 0x000fe20007f5e0ff */
[----:B------:R-:W-:-:S03]  /*0ec0*/  IMAD.MOV.U32 R13, RZ, RZ, RZ ;  /* 0x000000ffff0d7224 */ /* 0x000fc600078e00ff */
[----:B------:R-:W-:Y:S02]  /*0ed0*/  LEA.HI.X.SX32 R18, R24, RZ, 0x1, P2 ;  /* 0x000000ff18127211 */ /* 0x000fe400010f0eff */
[C---:B-1----:R-:W-:Y:S01]  /*0ee0*/  LEA R19, P2, R23.reuse, UR12, 0x1 ;  /* 0x0000000c17137c11 */ /* 0x042fe2000f8408ff */
[----:B------:R-:W1:Y:S03]  /*0ef0*/  LDC R16, c[0x0][0x3a0] ;  /* 0x0000e800ff107b82 */ /* 0x000e660000000800 */
[----:B------:R-:W-:Y:S02]  /*0f00*/  LEA.HI.X R23, R23, UR13, R18, 0x1, P2 ;  /* 0x0000000d17177c11 */ /* 0x000fe400090f0c12 */
[----:B---3--:R-:W-:Y:S02]  /*0f10*/  SHF.R.U32.HI R14, RZ, 0x1, R21 ;  /* 0x00000001ff0e7819 */ /* 0x008fe40000011615 */
[----:B--2---:R-:W-:-:S02]  /*0f20*/  SHF.R.U32.HI R17, RZ, 0x2, R12 ;  /* 0x00000002ff117819 */ /* 0x004fc4000001160c */
[----:B------:R-:W-:-:S05]  /*0f30*/  LOP3.LUT R12, R12, 0x3, RZ, 0xc0, !PT ;  /* 0x000000030c0c7812 */ /* 0x000fca00078ec0ff */
[----:B------:R-:W-:-:S03]  /*0f40*/  IMAD.WIDE.U32 R14, R17, R14, R12 ;  /* 0x0000000e110e7225 */ /* 0x000fc600078e000c */
[----:B------:R-:W-:-:S04]  /*0f50*/  LEA R18, P2, R14, R19, 0x2 ;  /* 0x000000130e127211 */ /* 0x000fc800078410ff */
[----:B------:R-:W-:-:S03]  /*0f60*/  LEA.HI.X R19, R14, R23, R15, 0x2, P2 ;  /* 0x000000170e137211 */ /* 0x000fc600010f140f */
[----:B------:R-:W-:Y:S02]  /*0f70*/  IMAD.WIDE.U32 R14, R21, 0x10, R18 ;  /* 0x00000010150e7825 */ /* 0x000fe400078e0012 */
[----:B------:R-:W2:Y:S01]  /*0f80*/  LDG.E R28, desc[UR6][R18.64] ;  /* 0x00000006121c7981 */ /* 0x000ea2000c1e1900 */
[----:B-1----:R-:W-:-:S03]  /*0f90*/  SHF.R.U32.HI R29, RZ, 0x1, R16 ;  /* 0x00000001ff1d7819 */ /* 0x002fc60000011610 */
[----:B------:R-:W3:Y:S04]  /*0fa0*/  LDG.E R23, desc[UR6][R18.64+0x10] ;  /* 0x0000100612177981 */ /* 0x000ee8000c1e1900 */
[----:B------:R-:W4:Y:S04]  /*0fb0*/  LDG.E R22, desc[UR6][R14.64] ;  /* 0x000000060e167981 */ /* 0x000f28000c1e1900 */
[----:B------:R1:W5:Y:S01]  /*0fc0*/  LDG.E R21, desc[UR6][R14.64+0x10] ;  /* 0x000010060e157981 */ /* 0x000362000c1e1900 */
[----:B------:R-:W-:-:S03]  /*0fd0*/  IMAD.WIDE.U32 R12, R17, R29, R12 ;  /* 0x0000001d110c7225 */ /* 0x000fc600078e000c */
[----:B-1----:R-:W-:-:S04]  /*0fe0*/  LEA R14, P2, R12, R0, 0x2 ;  /* 0x000000000c0e7211 */ /* 0x002fc800078410ff */
        /* <DEDUP_REMOVED lines=10> */
[----:B-----5:R-:W1:Y:S02]  /*1090*/  MOVM.16.MT88 R15, R21 ;  /* 0x00000000150f723a */ /* 0x020e640000000000 */
[C---:B-1----:R-:W-:Y:S08]  /*10a0*/  HMMA.16816.F32 R4, R12.reuse, R16, R4 ;  /* 0x000000100c04723c */ /* 0x042ff00000001804 */
[----:B------:R-:W-:-:S15]  /*10b0*/  HMMA.16816.F32 R8, R12, R18, R8 ;  /* 0x000000120c08723c */ /* 0x000fde0000001808 */
[----:B------:R-:W-:-:S05]  /*10c0*/  NOP ;  /* 0x0000000000007918 */ /* 0x000fca0000000000 */
.L_x_17:
[----:B------:R-:W-:Y:S01]  /*10d0*/  IADD3 R0, P2, PT, R0, 0x20, RZ ;  /* 0x0000002000007810 */ /* 0x000fe20007f5e0ff */
[----:B0-----:R-:W-:-:S04]  /*10e0*/  IMAD R24, R2, 0x10, R24 ;  /* 0x0000001002187824 */ /* 0x001fc800078e0218 */
[----:B------:R-:W-:Y:S01]  /*10f0*/  IMAD.X R3, RZ, RZ, R3, P2 ;  /* 0x000000ffff037224 */ /* 0x000fe200010e0603 */
[----:B------:R-:W-:Y:S07]  /*1100*/  @P1 BRA `(.L_x_18) ;  /* 0xfffffffc00501947 */ /* 0x000fee000383ffff */
.L_x_16:
[----:B-1----:R-:W-:Y:S05]  /*1110*/  BSYNC.RECONVERGENT B0 ;  /* 0x0000000000007941 */ /* 0x002fea0003800200 */
.L_x_9:
[----:B------:R-:W0:Y:S01]  /*1120*/  LDC.64 R16, c[0x0][0x398] ;  /* 0x0000e600ff107b82 */ /* 0x000e220000000a00 */
[----:B------:R-:W-:Y:S02]  /*1130*/  IMAD.SHL.U32 R0, R26, 0x10, RZ ;  /* 0x000000101a007824 */ /* 0x000fe400078e00ff */
[----:B------:R-:W-:-:S03]  /*1140*/  IMAD.SHL.U32 R27, R27, 0x10, RZ ;  /* 0x000000101b1b7824 */ /* 0x000fc600078e00ff */
[----:B0-----:R-:W-:-:S04]  /*1150*/  ISETP.GE.U32.AND P0, PT, R0, R17, PT ;  /* 0x000000110000720c */ /* 0x001fc80003f06070 */
[----:B------:R-:W-:-:S13]  /*1160*/  ISETP.GE.U32.OR P0, PT, R27, R16, P0 ;  /* 0x000000101b00720c */ /* 0x000fda0000706470 */
[----:B------:R-:W-:Y:S05]  /*1170*/  @P0 EXIT ;  /* 0x000000000000094d */ /* 0x000fea0003800000 */
[----:B------:R-:W0:Y:S01]  /*1180*/  S2R R2, SR_LANEID ;  /* 0x0000000000027919 */ /* 0x000e220000000000 */
[----:B------:R-:W1:Y:S01]  /*1190*/  LDCU.64 UR4, c[0x0][0x390] ;  /* 0x00007200ff0477ac */ /* 0x000e620008000a00 */
[----:B------:R-:W-:Y:S02]  /*11a0*/  IMAD R0, R0, R16, RZ ;  /* 0x0000001000007224 */ /* 0x000fe400078e02ff */
[----:B------:R-:W-:-:S03]  /*11b0*/  IMAD.MOV.U32 R3, RZ, RZ, RZ ;  /* 0x000000ffff037224 */ /* 0x000fc600078e00ff */
[----:B------:R-:W-:-:S04]  /*11c0*/  IADD3 R17, P0, PT, R27, R0, RZ ;  /* 0x000000001b117210 */ /* 0x000fc80007f1e0ff */
[----:B------:R-:W-:Y:S02]  /*11d0*/  LEA.HI.X.SX32 R0, R0, RZ, 0x1, P0 ;  /* 0x000000ff00007211 */ /* 0x000fe400000f0eff */
[----:B-1----:R-:W-:-:S04]  /*11e0*/  LEA R15, P0, R17, UR4, 0x2 ;  /* 0x00000004110f7c11 */ /* 0x002fc8000f8010ff */
[----:B------:R-:W-:Y:S01]  /*11f0*/  LEA.HI.X R17, R17, UR5, R0, 0x2, P0 ;  /* 0x0000000511117c11 */ /* 0x000fe200080f1400 */
[----:B0-----:R-:W-:Y:S01]  /*1200*/  IMAD.SHL.U32 R13, R2, 0x2, RZ ;  /* 0x00000002020d7824 */ /* 0x001fe200078e00ff */
[----:B------:R-:W-:-:S04]  /*1210*/  SHF.R.U32.HI R2, RZ, 0x2, R2 ;  /* 0x00000002ff027819 */ /* 0x000fc80000011602 */
[----:B------:R-:W-:-:S05]  /*1220*/  LOP3.LUT R13, R13, 0x6, RZ, 0xe2, !PT ;  /* 0x000000060d0d7812 */ /* 0x000fca00078ee2ff */
[----:B------:R-:W-:-:S04]  /*1230*/  IMAD.WIDE.U32 R2, R13, R16, R2 ;  /* 0x000000100d027225 */ /* 0x000fc800078e0002 */
[----:B------:R-:W-:Y:S01]  /*1240*/  IMAD.WIDE.U32 R12, R16, 0x4, RZ ;  /* 0x00000004100c7825 */ /* 0x000fe200078e00ff */
[----:B------:R-:W-:-:S04]  /*1250*/  LEA R14, P0, R2, R15, 0x2 ;  /* 0x0000000f020e7211 */ /* 0x000fc800078010ff */
[----:B------:R-:W-:Y:S01]  /*1260*/  LEA.HI.X R15, R2, R17, R3, 0x2, P0 ;  /* 0x00000011020f7211 */ /* 0x000fe200000f1403 */
[----:B------:R-:W-:Y:S01]  /*1270*/  IMAD.WIDE.U32 R18, R16, 0x20, R12 ;  /* 0x0000002010127825 */ /* 0x000fe200078e000c */
[----:B------:R-:W-:-:S03]  /*1280*/  IADD3 R12, P0, PT, R12, R14, RZ ;  /* 0x0000000e0c0c7210 */ /* 0x000fc60007f1e0ff */
[----:B------:R-:W-:Y:S01]  /*1290*/  IMAD.WIDE.U32 R16, R16, 0x20, R14 ;  /* 0x0000002010107825 */ /* 0x000fe200078e000e */
[----:B------:R-:W-:Y:S01]  /*12a0*/  IADD3 R2, P1, PT, R18, R14, RZ ;  /* 0x0000000e12027210 */ /* 0x000fe20007f3e0ff */
[----:B------:R-:W2:Y:S02]  /*12b0*/  LDG.E R21, desc[UR6][R14.64] ;  /* 0x000000060e157981 */ /* 0x000ea4000c1e1900 */
[--C-:B------:R-:W-:Y:S02]  /*12c0*/  IMAD.X R13, R13, 0x1, R15.reuse, P0 ;  /* 0x000000010d0d7824 */ /* 0x100fe400000e060f */
[----:B------:R-:W-:Y:S01]  /*12d0*/  IMAD.X R3, R19, 0x1, R15, P1 ;  /* 0x0000000113037824 */ /* 0x000fe200008e060f */
[----:B------:R-:W3:Y:S04]  /*12e0*/  LDG.E R23, desc[UR6][R14.64+0x20] ;  /* 0x000020060e177981 */ /* 0x000ee8000c1e1900 */
[----:B------:R-:W4:Y:S04]  /*12f0*/  LDG.E R22, desc[UR6][R12.64] ;  /* 0x000000060c167981 */ /* 0x000f28000c1e1900 */
[----:B------:R-:W5:Y:S04]  /*1300*/  LDG.E R24, desc[UR6][R12.64+0x20] ;  /* 0x000020060c187981 */ /* 0x000f68000c1e1900 */
[----:B------:R-:W5:Y:S04]  /*1310*/  LDG.E R20, desc[UR6][R16.64] ;  /* 0x0000000610147981 */ /* 0x000f68000c1e1900 */
[----:B------:R-:W5:Y:S04]  /*1320*/  LDG.E R0, desc[UR6][R2.64] ;  /* 0x0000000602007981 */ /* 0x000f68000c1e1900 */
[----:B------:R-:W5:Y:S04]  /*1330*/  LDG.E R19, desc[UR6][R16.64+0x20] ;  /* 0x0000200610137981 */ /* 0x000f68000c1e1900 */
[----:B------:R-:W5:Y:S01]  /*1340*/  LDG.E R18, desc[UR6][R2.64+0x20] ;  /* 0x0000200602127981 */ /* 0x000f62000c1e1900 */
[----:B------:R-:W-:Y:S05]  /*1350*/  WARPSYNC.ALL ;  /* 0x0000000000007948 */ /* 0x000fea0003800000 */
[----:B------:R-:W2:Y:S01]  /*1360*/  LDCU UR4, c[0x0][0x3a8] ;  /* 0x00007500ff0477ac */ /* 0x000ea20008000800 */
[----:B------:R-:W0:Y:S01]  /*1370*/  LDCU UR5, c[0x0][0x3a4] ;  /* 0x00007480ff0577ac */ /* 0x000e220008000800 */
[----:B--2---:R-:W-:Y:S01]  /*1380*/  FMUL R21, R21, UR4 ;  /* 0x0000000415157c20 */ /* 0x004fe20008400000 */
[----:B---3--:R-:W-:-:S03]  /*1390*/  FMUL R23, R23, UR4 ;  /* 0x0000000417177c20 */ /* 0x008fc60008400000 */
[----:B0-----:R-:W-:Y:S01]  /*13a0*/  FFMA R21, R4, UR5, R21 ;  /* 0x0000000504157c23 */ /* 0x001fe20008000015 */
[----:B----4-:R-:W-:Y:S01]  /*13b0*/  FMUL R22, R22, UR4 ;  /* 0x0000000416167c20 */ /* 0x010fe20008400000 */
[----:B------:R-:W-:Y:S01]  /*13c0*/  FFMA R23, R6, UR5, R23 ;  /* 0x0000000506177c23 */ /* 0x000fe20008000017 */
[----:B-----5:R-:W-:Y:S02]  /*13d0*/  FMUL R24, R24, UR4 ;  /* 0x0000000418187c20 */ /* 0x020fe40008400000 */
[----:B------:R-:W-:Y:S01]  /*13e0*/  FFMA R5, R5, UR5, R22 ;  /* 0x0000000505057c23 */ /* 0x000fe20008000016 */
[----:B------:R-:W-:Y:S01]  /*13f0*/  FMUL R25, R20, UR4 ;  /* 0x0000000414197c20 */ /* 0x000fe20008400000 */
[----:B------:R-:W-:Y:S01]  /*1400*/  FFMA R7, R7, UR5, R24 ;  /* 0x0000000507077c23 */ /* 0x000fe20008000018 */
[----:B------:R-:W-:Y:S02]  /*1410*/  FMUL R0, R0, UR4 ;  /* 0x0000000400007c20 */ /* 0x000fe40008400000 */
[----:B------:R-:W-:Y:S01]  /*1420*/  FFMA R25, R8, UR5, R25 ;  /* 0x0000000508197c23 */ /* 0x000fe20008000019 */
[----:B------:R-:W-:Y:S01]  /*1430*/  FMUL R19, R19, UR4 ;  /* 0x0000000413137c20 */ /* 0x000fe20008400000 */
[----:B------:R-:W-:Y:S01]  /*1440*/  FFMA R9, R9, UR5, R0 ;  /* 0x0000000509097c23 */ /* 0x000fe20008000000 */
[----:B------:R-:W-:Y:S01]  /*1450*/  STG.E desc[UR6][R14.64], R21 ;  /* 0x000000150e007986 */ /* 0x000fe2000c101906 */
[----:B------:R-:W-:Y:S01]  /*1460*/  FMUL R18, R18, UR4 ;  /* 0x0000000412127c20 */ /* 0x000fe20008400000 */
[----:B------:R-:W-:-:S02]  /*1470*/  FFMA R19, R10, UR5, R19 ;  /* 0x000000050a137c23 */ /* 0x000fc40008000013 */
[----:B------:R-:W-:Y:S01]  /*1480*/  STG.E desc[UR6][R12.64], R5 ;  /* 0x000000050c007986 */ /* 0x000fe2000c101906 */
[----:B------:R-:W-:-:S03]  /*1490*/  FFMA R11, R11, UR5, R18 ;  /* 0x000000050b0b7c23 */ /* 0x000fc60008000012 */
[----:B------:R-:W-:Y:S04]  /*14a0*/  STG.E desc[UR6][R14.64+0x20], R23 ;  /* 0x000020170e007986 */ /* 0x000fe8000c101906 */
[----:B------:R-:W-:Y:S04]  /*14b0*/  STG.E desc[UR6][R12.64+0x20], R7 ;  /* 0x000020070c007986 */ /* 0x000fe8000c101906 */
[----:B------:R-:W-:Y:S04]  /*14c0*/  STG.E desc[UR6][R16.64], R25 ;  /* 0x0000001910007986 */ /* 0x000fe8000c101906 */
[----:B------:R-:W-:Y:S04]  /*14d0*/  STG.E desc[UR6][R2.64], R9 ;  /* 0x0000000902007986 */ /* 0x000fe8000c101906 */
[----:B------:R-:W-:Y:S04]  /*14e0*/  STG.E desc[UR6][R16.64+0x20], R19 ;  /* 0x0000201310007986 */ /* 0x000fe8000c101906 */
[----:B------:R-:W-:Y:S01]  /*14f0*/  STG.E desc[UR6][R2.64+0x20], R11 ;  /* 0x0000200b02007986 */ /* 0x000fe2000c101906 */
[----:B------:R-:W-:Y:S05]  /*1500*/  EXIT ;  /* 0x000000000000794d */ /* 0x000fea0003800000 */
.L_x_19:
        /* <DEDUP_REMOVED lines=15> */
.L_x_29:


//--------------------- .text.pocl_sgemm_local_f32 --------------------------
	.section	.text.pocl_sgemm_local_f32,"ax",@progbits
	.align	128
        .global         pocl_sgemm_local_f32
        .type           pocl_sgemm_local_f32,@function
        .size           pocl_sgemm_local_f32,(.L_x_30 - pocl_sgemm_local_f32)
        .other          pocl_sgemm_local_f32,@"STO_CUDA_ENTRY STV_DEFAULT"
pocl_sgemm_local_f32:
.text.pocl_sgemm_local_f32:
[----:B------:R-:W-:Y:S01]  /*0000*/  LDC R1, c[0x0][0x37c] ;  /* 0x0000df00ff017b82 */ /* 0x000fe20000000800 */
[----:B------:R-:W0:Y:S01]  /*0010*/  S2R R7, SR_TID.Y ;  /* 0x0000000000077919 */ /* 0x000e220000002200 */
[----:B------:R-:W1:Y:S06]  /*0020*/  LDCU UR15, c[0x0][0x3a0] ;  /* 0x00007400ff0f77ac */ /* 0x000e6c0008000800 */
[----:B------:R-:W0:Y:S01]  /*0030*/  LDC R17, c[0x0][0x364] ;  /* 0x0000d900ff117b82 */ /* 0x000e220000000800 */
[----:B------:R-:W-:Y:S01]  /*0040*/  HFMA2 R21, -RZ, RZ, 0, 0 ;  /* 0x00000000ff157431 */ /* 0x000fe200000001ff */
[----:B------:R-:W2:Y:S01]  /*0050*/  S2R R4, SR_TID.X ;  /* 0x0000000000047919 */ /* 0x000ea20000002100 */
[----:B------:R-:W3:Y:S05]  /*0060*/  LDCU.64 UR12, c[0x0][0x358] ;  /* 0x00006b00ff0c77ac */ /* 0x000eea0008000a00 */
[----:B------:R-:W0:Y:S08]  /*0070*/  S2UR UR4, SR_CTAID.Y ;  /* 0x00000000000479c3 */ /* 0x000e300000002600 */
[----:B------:R-:W2:Y:S01]  /*0080*/  S2UR UR5, SR_CTAID.X ;  /* 0x00000000000579c3 */ /* 0x000ea20000002500 */
[----:B-1----:R-:W-:-:S07]  /*0090*/  UISETP.GE.U32.AND UP0, UPT, UR15, 0x10, UPT ;  /* 0x000000100f00788c */ /* 0x002fce000bf06070 */
[----:B------:R-:W2:Y:S01]  /*00a0*/  LDC R23, c[0x0][0x360] ;  /* 0x0000d800ff177b82 */ /* 0x000ea20000000800 */
[----:B0-----:R-:W-:Y:S02]  /*00b0*/  IMAD R17, R17, UR4, R7 ;  /* 0x0000000411117c24 */ /* 0x001fe4000f8e0207 */
[----:B--2---:R-:W-:Y:S01]  /*00c0*/  IMAD R22, R23, UR5, R4 ;  /* 0x0000000517167c24 */ /* 0x004fe2000f8e0204 */
[----:B---3--:R-:W-:Y:S06]  /*00d0*/  BRA.U !UP0, `(.L_x_20) ;  /* 0x0000001908b47547 */ /* 0x008fec000b800000 */
[----:B------:R-:W0:Y:S01]  /*00e0*/  S2UR UR8, SR_CgaCtaId ;  /* 0x00000000000879c3 */ /* 0x000e220000008800 */
[----:B------:R-:W1:Y:S01]  /*00f0*/  LDCU UR20, c[0x0][0x3a0] ;  /* 0x00007400ff1477ac */ /* 0x000e620008000800 */
[----:B------:R-:W-:Y:S02]  /*0100*/  MOV R5, RZ ;  /* 0x000000ff00057202 */ /* 0x000fe40000000f00 */
[----:B------:R-:W-:Y:S01]  /*0110*/  MOV R21, RZ ;  /* 0x000000ff00157202 */ /* 0x000fe20000000f00 */
[----:B------:R-:W-:Y:S01]  /*0120*/  USHF.R.U32.HI UR7, URZ, 0x4, UR15 ;  /* 0x00000004ff077899 */ /* 0x000fe2000801160f */
[----:B------:R-:W-:Y:S01]  /*0130*/  UMOV UR4, 0x400 ;  /* 0x0000040000047882 */ /* 0x000fe20000000000 */
[----:B------:R-:W-:Y:S02]  /*0140*/  IMAD.WIDE.U32 R24, R17, UR15, R4 ;  /* 0x0000000f11187c25 */ /* 0x000fe4000f8e0004 */
[----:B------:R-:W-:Y:S01]  /*0150*/  UIADD3 UR11, UPT, UPT, UR7, -0x1, URZ ;  /* 0xffffffff070b7890 */ /* 0x000fe2000fffe0ff */
[----:B------:R-:W-:Y:S01]  /*0160*/  UMOV UR5, URZ ;  /* 0x000000ff00057c82 */ /* 0x000fe20008000000 */
[----:B------:R-:W-:-:S02]  /*0170*/  UMOV UR6, URZ ;  /* 0x000000ff00067c82 */ /* 0x000fc40008000000 */
[----:B------:R-:W-:Y:S02]  /*0180*/  UISETP.GE.U32.AND UP1, UPT, UR11, 0x3, UPT ;  /* 0x000000030b00788c */ /* 0x000fe4000bf26070 */
[----:B-1----:R-:W-:-:S04]  /*0190*/  USHF.R.U32.HI UR9, URZ, 0x4, UR20 ;  /* 0x00000004ff097899 */ /* 0x002fc80008011614 */
[----:B------:R-:W-:Y:S02]  /*01a0*/  ULOP3.LUT UR14, UR9, 0x3, URZ, 0xc0, !UPT ;  /* 0x00000003090e7892 */ /* 0x000fe4000f8ec0ff */
[----:B0-----:R-:W-:Y:S02]  /*01b0*/  ULEA UR10, UR8, UR4, 0x18 ;  /* 0x00000004080a7291 */ /* 0x001fe4000f8ec0ff */
[----:B------:R-:W-:Y:S02]  /*01c0*/  UIADD3 UR4, UPT, UPT, UR4, 0x400, URZ ;  /* 0x0000040004047890 */ /* 0x000fe4000fffe0ff */
[----:B------:R-:W-:Y:S02]  /*01d0*/  UISETP.NE.U32.AND UP0, UPT, UR14, URZ, UPT ;  /* 0x000000ff0e00728c */ /* 0x000fe4000bf05070 */
[----:B------:R-:W-:Y:S01]  /*01e0*/  ULEA UR4, UR8, UR4, 0x18 ;  /* 0x0000000408047291 */ /* 0x000fe2000f8ec0ff */
[----:B------:R-:W-:Y:S01]  /*01f0*/  LEA R0, R7, UR10, 0x6 ;  /* 0x0000000a07007c11 */ /* 0x000fe2000f8e30ff */
[----:B------:R-:W-:-:S03]  /*0200*/  UISETP.NE.AND.EX UP0, UPT, URZ, URZ, UPT, UP0 ;  /* 0x000000ffff00728c */ /* 0x000fc6000bf05300 */
[C---:B------:R-:W-:Y:S02]  /*0210*/  LEA R3, R4.reuse, R0, 0x2 ;  /* 0x0000000004037211 */ /* 0x040fe400078e10ff */
[----:B------:R-:W-:-:S04]  /*0220*/  LEA R2, R4, UR4, 0x2 ;  /* 0x0000000404027c11 */ /* 0x000fc8000f8e10ff */
[----:B------:R-:W-:Y:S01]  /*0230*/  LEA R16, R7, R2, 0x6 ;  /* 0x0000000207107211 */ /* 0x000fe200078e30ff */
[----:B------:R-:W-:Y:S06]  /*0240*/  BRA.U !UP1, `(.L_x_21) ;  /* 0x0000000d09887547 */ /* 0x000fec000b800000 */
[----:B------:R-:W0:Y:S01]  /*0250*/  S2R R6, SR_TID.Y ;  /* 0x0000000000067919 */ /* 0x000e220000002200 */
[----:B------:R-:W1:Y:S01]  /*0260*/  LDC R8, c[0x0][0x39c] ;  /* 0x0000e700ff087b82 */ /* 0x000e620000000800 */
[----:B------:R-:W2:Y:S01]  /*0270*/  LDCU.128 UR16, c[0x0][0x380] ;  /* 0x00007000ff1077ac */ /* 0x000ea20008000c00 */
[----:B------:R-:W-:Y:S02]  /*0280*/  IADD3 R27, P1, PT, R7, 0x30, RZ ;  /* 0x00000030071b7810 */ /* 0x000fe40007f3e0ff */
[----:B------:R-:W-:Y:S01]  /*0290*/  SHF.L.U32 R12, R22, 0x2, RZ ;  /* 0x00000002160c7819 */ /* 0x000fe200000006ff */
[----:B------:R-:W-:Y:S01]  /*02a0*/  UMOV UR4, URZ ;  /* 0x000000ff00047c82 */ /* 0x000fe20008000000 */
[----:B------:R-:W-:Y:S01]  /*02b0*/  IADD3.X R19, PT, PT, RZ, RZ, RZ, P1, !PT ;  /* 0x000000ffff137210 */ /* 0x000fe20000ffe4ff */
[----:B------:R-:W-:Y:S01]  /*02c0*/  ULOP3.LUT UR5, UR7, 0xffffffc, URZ, 0xc0, !UPT ;  /* 0x0ffffffc07057892 */ /* 0x000fe2000f8ec0ff */
[----:B------:R-:W-:-:S06]  /*02d0*/  UMOV UR6, URZ ;  /* 0x000000ff00067c82 */ /* 0x000fcc0008000000 */
[----:B------:R-:W-:Y:S01]  /*02e0*/  UMOV UR7, UR5 ;  /* 0x0000000500077c82 */ /* 0x000fe20008000000 */
[C---:B-1----:R-:W-:Y:S01]  /*02f0*/  IMAD.WIDE.U32 R4, R7.reuse, R8, RZ ;  /* 0x0000000807047225 */ /* 0x042fe200078e00ff */
[----:B------:R-:W-:-:S03]  /*0300*/  IADD3 R7, P2, PT, R7, 0x10, RZ ;  /* 0x0000001007077810 */ /* 0x000fc60007f5e0ff */
[-C--:B------:R-:W-:Y:S01]  /*0310*/  IMAD.WIDE.U32 R26, R27, R8.reuse, RZ ;  /* 0x000000081b1a7225 */ /* 0x080fe200078e00ff */
[----:B------:R-:W-:Y:S01]  /*0320*/  IADD3 R13, PT, PT, R5, UR4, RZ ;  /* 0x00000004050d7c10 */ /* 0x000fe2000fffe0ff */
[----:B------:R-:W-:Y:S01]  /*0330*/  UMOV UR4, URZ ;  /* 0x000000ff00047c82 */ /* 0x000fe20008000000 */
[----:B------:R-:W-:Y:S01]  /*0340*/  IADD3.X R15, PT, PT, RZ, RZ, RZ, P2, !PT ;  /* 0x000000ffff0f7210 */ /* 0x000fe200017fe4ff */
[-C--:B------:R-:W-:Y:S01]  /*0350*/  IMAD R19, R19, R8.reuse, RZ ;  /* 0x0000000813137224 */ /* 0x080fe200078e02ff */
[----:B0-----:R-:W-:Y:S01]  /*0360*/  IADD3 R5, P3, PT, R6, 0x20, RZ ;  /* 0x0000002006057810 */ /* 0x001fe20007f7e0ff */
[-C--:B------:R-:W-:Y:S01]  /*0370*/  IMAD.WIDE.U32 R6, R7, R8.reuse, RZ ;  /* 0x0000000807067225 */ /* 0x080fe200078e00ff */
[C---:B--2---:R-:W-:Y:S02]  /*0380*/  LEA R14, P0, R4.reuse, UR18, 0x2 ;  /* 0x00000012040e7c11 */ /* 0x044fe4000f8010ff */
[----:B------:R-:W-:Y:S01]  /*0390*/  IADD3.X R9, PT, PT, RZ, RZ, RZ, P3, !PT ;  /* 0x000000ffff097210 */ /* 0x000fe20001ffe4ff */
[-C--:B------:R-:W-:Y:S01]  /*03a0*/  IMAD R15, R15, R8.reuse, RZ ;  /* 0x000000080f0f7224 */ /* 0x080fe200078e02ff */
[----:B------:R-:W-:Y:S01]  /*03b0*/  LEA.HI.X R13, R4, UR19, R13, 0x2, P0 ;  /* 0x00000013040d7c11 */ /* 0x000fe200080f140d */
[----:B------:R-:W-:Y:S01]  /*03c0*/  IMAD.WIDE.U32 R4, R5, R8, RZ ;  /* 0x0000000805047225 */ /* 0x000fe200078e00ff */
[----:B------:R-:W-:-:S02]  /*03d0*/  LEA R11, P0, R24, UR16, 0x2 ;  /* 0x00000010180b7c11 */ /* 0x000fc4000f8010ff */
[----:B------:R-:W-:Y:S01]  /*03e0*/  LEA R18, P2, R6, UR18, 0x2 ;  /* 0x0000001206127c11 */ /* 0x000fe2000f8410ff */
[----:B------:R-:W-:Y:S01]  /*03f0*/  IMAD R21, R9, R8, RZ ;  /* 0x0000000809157224 */ /* 0x000fe200078e02ff */
[----:B------:R-:W-:Y:S02]  /*0400*/  IADD3 R15, PT, PT, R7, R15, RZ ;  /* 0x0000000f070f7210 */ /* 0x000fe40007ffe0ff */
[----:B------:R-:W-:Y:S02]  /*0410*/  IADD3 R9, PT, PT, R27, R19, RZ ;  /* 0x000000131b097210 */ /* 0x000fe40007ffe0ff */
[----:B------:R-:W-:Y:S02]  /*0420*/  LEA.HI.X R24, R24, UR17, R25, 0x2, P0 ;  /* 0x0000001118187c11 */ /* 0x000fe400080f1419 */
[----:B------:R-:W-:Y:S02]  /*0430*/  LEA.HI.X R15, R6, UR19, R15, 0x2, P2 ;  /* 0x00000013060f7c11 */ /* 0x000fe400090f140f */
[----:B------:R-:W-:-:S02]  /*0440*/  LEA R10, P1, R26, UR18, 0x2 ;  /* 0x000000121a0a7c11 */ /* 0x000fc4000f8210ff */
[----:B------:R-:W-:Y:S02]  /*0450*/  LEA R20, P3, R4, UR18, 0x2 ;  /* 0x0000001204147c11 */ /* 0x000fe4000f8610ff */
[----:B------:R-:W-:Y:S01]  /*0460*/  IADD3 R19, PT, PT, R5, R21, RZ ;  /* 0x0000001505137210 */ /* 0x000fe20007ffe0ff */
[----:B------:R-:W-:Y:S01]  /*0470*/  HFMA2 R21, -RZ, RZ, 0, 0 ;  /* 0x00000000ff157431 */ /* 0x000fe200000001ff */
[----:B------:R-:W-:Y:S02]  /*0480*/  IADD3 R6, P0, PT, R11, 0x80, RZ ;  /* 0x000000800b067810 */ /* 0x000fe40007f1e0ff */
[----:B------:R-:W-:Y:S02]  /*0490*/  LEA.HI.X R9, R26, UR19, R9, 0x2, P1 ;  /* 0x000000131a097c11 */ /* 0x000fe400088f1409 */
[----:B------:R-:W-:Y:S02]  /*04a0*/  LEA.HI.X R19, R4, UR19, R19, 0x2, P3 ;  /* 0x0000001304137c11 */ /* 0x000fe400098f1413 */
[----:B------:R-:W-:-:S02]  /*04b0*/  SHF.R.U32.HI R11, RZ, 0x1e, R22 ;  /* 0x0000001eff0b7819 */ /* 0x000fc40000011616 */
[----:B------:R-:W-:-:S07]  /*04c0*/  IADD3.X R25, PT, PT, RZ, R24, RZ, P0, !PT ;  /* 0x00000018ff197210 */ /* 0x000fce00007fe4ff */
.L_x_22:
[----:B------:R-:W-:Y:S02]  /*04d0*/  IADD3 R4, P0, PT, R12, R14, RZ ;  /* 0x0000000e0c047210 */ /* 0x000fe40007f1e0ff */
[----:B------:R-:W-:Y:S02]  /*04e0*/  MOV R24, R6 ;  /* 0x0000000600187202 */ /* 0x000fe40000000f00 */
[----:B------:R-:W-:-:S03]  /*04f0*/  IADD3.X R5, PT, PT, R11, R13, RZ, P0, !PT ;  /* 0x0000000d0b057210 */ /* 0x000fc600007fe4ff */
[----:B------:R-:W2:Y:S04]  /*0500*/  LDG.E.CONSTANT R27, desc[UR12][R24.64+-0x80] ;  /* 0xffff800c181b7981 */ /* 0x000ea8000c1e9900 */
[----:B------:R-:W3:Y:S04]  /*0510*/  LDG.E.CONSTANT R29, desc[UR12][R4.64] ;  /* 0x0000000c041d7981 */ /* 0x000ee8000c1e9900 */
[----:B--2---:R-:W-:Y:S04]  /*0520*/  STS [R3], R27 ;  /* 0x0000001b03007388 */ /* 0x004fe80000000800 */
[----:B---3--:R-:W-:Y:S01]  /*0530*/  STS [R16], R29 ;  /* 0x0000001d10007388 */ /* 0x008fe20000000800 */
[----:B------:R-:W-:Y:S06]  /*0540*/  BAR.SYNC.DEFER_BLOCKING 0x0 ;  /* 0x0000000000007b1d */ /* 0x000fec0000010000 */
[----:B------:R-:W-:Y:S04]  /*0550*/  LDS R28, [R2] ;  /* 0x00000000021c7984 */ /* 0x000fe80000000800 */
[----:B------:R-:W0:Y:S04]  /*0560*/  LDS.128 R4, [R0] ;  /* 0x0000000000047984 */ /* 0x000e280000000c00 */
[----:B------:R-:W1:Y:S01]  /*0570*/  LDS R26, [R2+0x40] ;  /* 0x00004000021a7984 */ /* 0x000e620000000800 */
[----:B0-----:R-:W-:-:S03]  /*0580*/  FFMA R21, R4, R28, R21 ;  /* 0x0000001c04157223 */ /* 0x001fc60000000015 */
[----:B------:R-:W0:Y:S01]  /*0590*/  LDS R4, [R2+0x80] ;  /* 0x0000800002047984 */ /* 0x000e220000000800 */
[----:B-1----:R-:W-:-:S03]  /*05a0*/  FFMA R21, R26, R5, R21 ;  /* 0x000000051a157223 */ /* 0x002fc60000000015 */
[----:B------:R-:W1:Y:S04]  /*05b0*/  LDS R28, [R2+0xc0] ;  /* 0x0000c000021c7984 */ /* 0x000e680000000800 */
[----:B------:R-:W-:Y:S01]  /*05c0*/  LDS R26, [R2+0x140] ;  /* 0x00014000021a7984 */ /* 0x000fe20000000800 */
[----:B0-----:R-:W-:-:S03]  /*05d0*/  FFMA R5, R4, R6, R21 ;  /* 0x0000000604057223 */ /* 0x001fc60000000015 */
[----:B------:R-:W-:Y:S01]  /*05e0*/  LDS R21, [R2+0x100] ;  /* 0x0001000002157984 */ /* 0x000fe20000000800 */
[----:B-1----:R-:W-:-:S03]  /*05f0*/  FFMA R27, R28, R7, R5 ;  /* 0x000000071c1b7223 */ /* 0x002fc60000000005 */
[----:B------:R-:W0:Y:S04]  /*0600*/  LDS.128 R4, [R0+0x10] ;  /* 0x0000100000047984 */ /* 0x000e280000000c00 */
[----:B------:R-:W1:Y:S01]  /*0610*/  LDS R28, [R2+0x180] ;  /* 0x00018000021c7984 */ /* 0x000e620000000800 */
[----:B0-----:R-:W-:-:S03]  /*0620*/  FFMA R21, R4, R21, R27 ;  /* 0x0000001504157223 */ /* 0x001fc6000000001b */
[----:B------:R-:W0:Y:S01]  /*0630*/  LDS R4, [R2+0x1c0] ;  /* 0x0001c00002047984 */ /* 0x000e220000000800 */
[----:B------:R-:W-:-:S03]  /*0640*/  FFMA R5, R26, R5, R21 ;  /* 0x000000051a057223 */ /* 0x000fc60000000015 */
[----:B------:R-:W-:Y:S01]  /*0650*/  LDS R21, [R2+0x200] ;  /* 0x0002000002157984 */ /* 0x000fe20000000800 */
[----:B-1----:R-:W-:-:S03]  /*0660*/  FFMA R5, R28, R6, R5 ;  /* 0x000000061c057223 */ /* 0x002fc60000000005 */
[----:B------:R-:W-:Y:S04]  /*0670*/  LDS R26, [R2+0x240] ;  /* 0x00024000021a7984 */ /* 0x000fe80000000800 */
[----:B------:R-:W-:Y:S01]  /*0680*/  LDS R28, [R2+0x280] ;  /* 0x00028000021c7984 */ /* 0x000fe20000000800 */
[----:B0-----:R-:W-:-:S03]  /*0690*/  FFMA R27, R4, R7, R5 ;  /* 0x00000007041b7223 */ /* 0x001fc60000000005 */
[----:B------:R-:W0:Y:S02]  /*06a0*/  LDS.128 R4, [R0+0x20] ;  /* 0x0000200000047984 */ /* 0x000e240000000c00 */
[----:B0-----:R-:W-:Y:S02]  /*06b0*/  FFMA R21, R4, R21, R27 ;  /* 0x0000001504157223 */ /* 0x001fe4000000001b */
[----:B------:R-:W0:Y:S02]  /*06c0*/  LDS R4, [R2+0x2c0] ;  /* 0x0002c00002047984 */ /* 0x000e240000000800 */
[----:B------:R-:W-:Y:S01]  /*06d0*/  FFMA R5, R26, R5, R21 ;  /* 0x000000051a057223 */ /* 0x000fe20000000015 */
[----:B------:R-:W-:Y:S01]  /*06e0*/  IADD3 R26, P0, PT, R12, R18, RZ ;  /* 0x000000120c1a7210 */ /* 0x000fe20007f1e0ff */
[----:B------:R-:W-:Y:S02]  /*06f0*/  LDS R21, [R2+0x300] ;  /* 0x0003000002157984 */ /* 0x000fe40000000800 */
[----:B------:R-:W-:-:S02]  /*0700*/  FFMA R5, R28, R6, R5 ;  /* 0x000000061c057223 */ /* 0x000fc40000000005 */
[----:B------:R-:W-:Y:S02]  /*0710*/  LDS R28, [R2+0x340] ;  /* 0x00034000021c7984 */ /* 0x000fe40000000800 */
[----:B0-----:R-:W-:Y:S02]  /*0720*/  FFMA R27, R4, R7, R5 ;  /* 0x00000007041b7223 */ /* 0x001fe40000000005 */
[----:B------:R-:W0:Y:S02]  /*0730*/  LDS.128 R4, [R0+0x30] ;  /* 0x0000300000047984 */ /* 0x000e240000000c00 */
[----:B0-----:R-:W-:Y:S01]  /*0740*/  FFMA R21, R4, R21, R27 ;  /* 0x0000001504157223 */ /* 0x001fe2000000001b */
[----:B------:R-:W-:Y:S01]  /*0750*/  IADD3.X R27, PT, PT, R11, R15, RZ, P0, !PT ;  /* 0x0000000f0b1b7210 */ /* 0x000fe200007fe4ff */
[----:B------:R-:W0:Y:S02]  /*0760*/  LDS R4, [R2+0x380] ;  /* 0x0003800002047984 */ /* 0x000e240000000800 */
[----:B------:R-:W-:-:S02]  /*0770*/  FFMA R5, R28, R5, R21 ;  /* 0x000000051c057223 */ /* 0x000fc40000000015 */
[----:B------:R-:W2:Y:S04]  /*0780*/  LDG.E.CONSTANT R28, desc[UR12][R24.64+-0x40] ;  /* 0xffffc00c181c7981 */ /* 0x000ea8000c1e9900 */
[----:B------:R-:W3:Y:S01]  /*0790*/  LDG.E.CONSTANT R27, desc[UR12][R26.64] ;  /* 0x0000000c1a1b7981 */ /* 0x000ee2000c1e9900 */
[----:B0-----:R-:W-:-:S03]  /*07a0*/  FFMA R4, R4, R6, R5 ;  /* 0x0000000604047223 */ /* 0x001fc60000000005 */
[----:B------:R-:W0:Y:S01]  /*07b0*/  LDS R5, [R2+0x3c0] ;  /* 0x0003c00002057984 */ /* 0x000e220000000800 */
[----:B------:R-:W-:Y:S01]  /*07c0*/  BAR.SYNC.DEFER_BLOCKING 0x0 ;  /* 0x0000000000007b1d */ /* 0x000fe20000010000 */
[----:B0-----:R-:W-:-:S05]  /*07d0*/  FFMA R29, R5, R7, R4 ;  /* 0x00000007051d7223 */ /* 0x001fca0000000004 */
[----:B--2---:R-:W-:Y:S04]  /*07e0*/  STS [R3], R28 ;  /* 0x0000001c03007388 */ /* 0x004fe80000000800 */
[----:B---3--:R-:W-:Y:S01]  /*07f0*/  STS [R16], R27 ;  /* 0x0000001b10007388 */ /* 0x008fe20000000800 */
[----:B------:R-:W-:Y:S06]  /*0800*/  BAR.SYNC.DEFER_BLOCKING 0x0 ;  /* 0x0000000000007b1d */ /* 0x000fec0000010000 */
[----:B------:R-:W-:Y:S04]  /*0810*/  LDS R21, [R2] ;  /* 0x0000000002157984 */ /* 0x000fe80000000800 */
[----:B------:R-:W0:Y:S04]  /*0820*/  LDS.128 R4, [R0] ;  /* 0x0000000000047984 */ /* 0x000e280000000c00 */
[----:B------:R-:W1:Y:S04]  /*0830*/  LDS R26, [R2+0x40] ;  /* 0x00004000021a7984 */ /* 0x000e680000000800 */
[----:B------:R-:W-:Y:S01]  /*0840*/  LDS R28, [R2+0x180] ;  /* 0x00018000021c7984 */ /* 0x000fe20000000800 */
[----:B0-----:R-:W-:-:S03]  /*0850*/  FFMA R21, R4, R21, R29 ;  /* 0x0000001504157223 */ /* 0x001fc6000000001d */
[----:B------:R-:W0:Y:S04]  /*0860*/  LDS R29, [R2+0x80] ;  /* 0x00008000021d7984 */ /* 0x000e280000000800 */
[----:B------:R-:W2:Y:S01]  /*0870*/  LDS R4, [R2+0xc0] ;  /* 0x0000c00002047984 */ /* 0x000ea20000000800 */
[----:B-1----:R-:W-:-:S03]  /*0880*/  FFMA R5, R26, R5, R21 ;  /* 0x000000051a057223 */ /* 0x002fc60000000015 */
[----:B------:R-:W-:Y:S04]  /*0890*/  LDS R21, [R2+0x100] ;  /* 0x0001000002157984 */ /* 0x000fe80000000800 */
[----:B------:R-:W-:Y:S01]  /*08a0*/  LDS R26, [R2+0x140] ;  /* 0x00014000021a7984 */ /* 0x000fe20000000800 */
[----:B0-----:R-:W-:-:S04]  /*08b0*/  FFMA R5, R29, R6, R5 ;  /* 0x000000061d057223 */ /* 0x001fc80000000005 */
[----:B--2---:R-:W-:Y:S02]  /*08c0*/  FFMA R27, R4, R7, R5 ;  /* 0x00000007041b7223 */ /* 0x004fe40000000005 */
[----:B------:R-:W0:Y:S02]  /*08d0*/  LDS.128 R4, [R0+0x10] ;  /* 0x0000100000047984 */ /* 0x000e240000000c00 */
[----:B0-----:R-:W-:Y:S02]  /*08e0*/  FFMA R21, R4, R21, R27 ;  /* 0x0000001504157223 */ /* 0x001fe4000000001b */
[----:B------:R-:W0:Y:S02]  /*08f0*/  LDS R4, [R2+0x1c0] ;  /* 0x0001c00002047984 */ /* 0x000e240000000800 */
[----:B------:R-:W-:Y:S02]  /*0900*/  FFMA R5, R26, R5, R21 ;  /* 0x000000051a057223 */ /* 0x000fe40000000015 */
[----:B------:R-:W-:Y:S02]  /*0910*/  LDS R21, [R2+0x200] ;  /* 0x0002000002157984 */ /* 0x000fe40000000800 */
[----:B------:R-:W-:-:S02]  /*0920*/  FFMA R5, R28, R6, R5 ;  /* 0x000000061c057223 */ /* 0x000fc40000000005 */
[----:B------:R-:W-:Y:S04]  /*0930*/  LDS R26, [R2+0x240] ;  /* 0x00024000021a7984 */ /* 0x000fe80000000800 */
[----:B------:R-:W-:Y:S01]  /*0940*/  LDS R28, [R2+0x280] ;  /* 0x00028000021c7984 */ /* 0x000fe20000000800 */
[----:B0-----:R-:W-:-:S03]  /*0950*/  FFMA R27, R4, R7, R5 ;  /* 0x00000007041b7223 */ /* 0x001fc60000000005 */
[----:B------:R-:W0:Y:S02]  /*0960*/  LDS.128 R4, [R0+0x20] ;  /* 0x0000200000047984 */ /* 0x000e240000000c00 */
[----:B0-----:R-:W-:Y:S02]  /*0970*/  FFMA R21, R4, R21, R27 ;  /* 0x0000001504157223 */ /* 0x001fe4000000001b */
[----:B------:R-:W0:Y:S02]  /*0980*/  LDS R4, [R2+0x2c0] ;  /* 0x0002c00002047984 */ /* 0x000e240000000800 */
[----:B------:R-:W-:Y:S02]  /*0990*/  FFMA R5, R26, R5, R21 ;  /* 0x000000051a057223 */ /* 0x000fe40000000015 */
[----:B------:R-:W-:Y:S02]  /*09a0*/  LDS R21, [R2+0x300] ;  /* 0x0003000002157984 */ /* 0x000fe40000000800 */
[----:B------:R-:W-:-:S02]  /*09b0*/  FFMA R5, R28, R6, R5 ;  /* 0x000000061c057223 */ /* 0x000fc40000000005 */
[----:B------:R-:W-:Y:S02]  /*09c0*/  LDS R28, [R2+0x340] ;  /* 0x00034000021c7984 */ /* 0x000fe40000000800 */
[----:B0-----:R-:W-:Y:S02]  /*09d0*/  FFMA R27, R4, R7, R5 ;  /* 0x00000007041b7223 */ /* 0x001fe40000000005 */
[----:B------:R-:W0:Y:S01]  /*09e0*/  LDS.128 R4, [R0+0x30] ;  /* 0x0000300000047984 */ /* 0x000e220000000c00 */
[----:B------:R-:W-:Y:S01]  /*09f0*/  IADD3 R26, P0, PT, R12, R20, RZ ;  /* 0x000000140c1a7210 */ /* 0x000fe20007f1e0ff */
[----:B0-----:R-:W-:-:S03]  /*0a00*/  FFMA R21, R4, R21, R27 ;  /* 0x0000001504157223 */ /* 0x001fc6000000001b */
[----:B------:R-:W-:Y:S01]  /*0a10*/  IADD3.X R27, PT, PT, R11, R19, RZ, P0, !PT ;  /* 0x000000130b1b7210 */ /* 0x000fe200007fe4ff */
[----:B------:R-:W0:Y:S01]  /*0a20*/  LDS R4, [R2+0x380] ;  /* 0x0003800002047984 */ /* 0x000e220000000800 */
[----:B------:R-:W-:-:S03]  /*0a30*/  FFMA R5, R28, R5, R21 ;  /* 0x000000051c057223 */ /* 0x000fc60000000015 */
        /* <DEDUP_REMOVED lines=83> */
[----:B------:R-:W0:Y:S01]  /*0f70*/  LDS.128 R4, [R0+0x30] ;  /* 0x0000300000047984 */ /* 0x000e220000000c00 */
[----:B------:R-:W-:-:S04]  /*0f80*/  UIADD3 UR7, UP1, UPT, UR7, -0x4, URZ ;  /* 0xfffffffc07077890 */ /* 0x000fc8000ff3e0ff */
[----:B------:R-:W-:Y:S02]  /*0f90*/  UIADD3.X UR4, UPT, UPT, UR4, -0x1, URZ, UP1, !UPT ;  /* 0xffffffff04047890 */ /* 0x000fe40008ffe4ff */
[----:B------:R-:W-:Y:S01]  /*0fa0*/  UISETP.NE.U32.AND UP1, UPT, UR7, URZ, UPT ;  /* 0x000000ff0700728c */ /* 0x000fe2000bf25070 */
[----:B0-----:R-:W-:Y:S02]  /*0fb0*/  FFMA R21, R4, R21, R27 ;  /* 0x0000001504157223 */ /* 0x001fe4000000001b */
[----:B------:R-:W0:Y:S01]  /*0fc0*/  LDS R4, [R2+0x3c0] ;  /* 0x0003c00002047984 */ /* 0x000e220000000800 */
[----:B------:R-:W-:Y:S01]  /*0fd0*/  UISETP.NE.AND.EX UP1, UPT, UR4, URZ, UPT, UP1 ;  /* 0x000000ff0400728c */ /* 0x000fe2000bf25310 */
[----:B------:R-:W-:Y:S01]  /*0fe0*/  FFMA R5, R26, R5, R21 ;  /* 0x000000051a057223 */ /* 0x000fe20000000015 */
[----:B------:R-:W-:Y:S01]  /*0ff0*/  BAR.SYNC.DEFER_BLOCKING 0x0 ;  /* 0x0000000000007b1d */ /* 0x000fe20000010000 */
[----:B------:R-:W-:Y:S02]  /*1000*/  LEA R12, P0, R8, R12, 0x8 ;  /* 0x0000000c080c7211 */ /* 0x000fe400078040ff */
[----:B------:R-:W-:Y:S01]  /*1010*/  FFMA R5, R28, R6, R5 ;  /* 0x000000061c057223 */ /* 0x000fe20000000005 */
[----:B------:R-:W-:-:S02]  /*1020*/  IADD3 R6, P1, PT, R24, 0x100, RZ ;  /* 0x0000010018067810 */ /* 0x000fc40007f3e0ff */
[----:B------:R-:W-:Y:S02]  /*1030*/  LEA.HI.X R11, R8, R11, RZ, 0x8, P0 ;  /* 0x0000000b080b7211 */ /* 0x000fe400000f44ff */
[----:B------:R-:W-:Y:S01]  /*1040*/  IADD3.X R25, PT, PT, RZ, R25, RZ, P1, !PT ;  /* 0x00000019ff197210 */ /* 0x000fe20000ffe4ff */
[----:B0-----:R-:W-:Y:S01]  /*1050*/  FFMA R21, R4, R7, R5 ;  /* 0x0000000704157223 */ /* 0x001fe20000000005 */
[----:B------:R-:W-:Y:S07]  /*1060*/  BRA.U UP1, `(.L_x_22) ;  /* 0xfffffff501187547 */ /* 0x000fee000b83ffff */
.L_x_21:
[----:B------:R-:W-:Y:S05]  /*1070*/  BRA.U !UP0, `(.L_x_20) ;  /* 0x0000000908cc7547 */ /* 0x000fea000b800000 */
[----:B------:R-:W0:Y:S01]  /*1080*/  S2R R24, SR_TID.X ;  /* 0x0000000000187919 */ /* 0x000e220000002100 */
[----:B------:R-:W-:Y:S01]  /*1090*/  UISETP.NE.U32.AND UP1, UPT, UR14, 0x1, UPT ;  /* 0x000000010e00788c */ /* 0x000fe2000bf25070 */
[----:B------:R-:W-:Y:S01]  /*10a0*/  HFMA2 R25, -RZ, RZ, 0, 0 ;  /* 0x00000000ff197431 */ /* 0x000fe200000001ff */
[----:B------:R-:W-:Y:S01]  /*10b0*/  ULOP3.LUT UR4, UR9, 0x1, URZ, 0xc0, !UPT ;  /* 0x0000000109047892 */ /* 0x000fe2000f8ec0ff */
[----:B------:R-:W1:Y:S01]  /*10c0*/  S2R R18, SR_TID.Y ;  /* 0x0000000000127919 */ /* 0x000e620000002200 */
[----:B------:R-:W-:Y:S02]  /*10d0*/  UISETP.NE.AND.EX UP1, UPT, URZ, URZ, UPT, UP1 ;  /* 0x000000ffff00728c */ /* 0x000fe4000bf25310 */
[----:B------:R-:W-:-:S04]  /*10e0*/  UISETP.NE.U32.AND UP0, UPT, UR4, 0x1, UPT ;  /* 0x000000010400788c */ /* 0x000fc8000bf05070 */
[----:B------:R-:W-:Y:S01]  /*10f0*/  UISETP.NE.U32.AND.EX UP0, UPT, URZ, URZ, UPT, UP0 ;  /* 0x000000ffff00728c */ /* 0x000fe2000bf05100 */
[----:B0-----:R-:W-:Y:S02]  /*1100*/  IMAD.WIDE.U32 R24, R17, UR20, R24 ;  /* 0x0000001411187c25 */ /* 0x001fe4000f8e0018 */
[----:B------:R-:W-:Y:S08]  /*1110*/  BRA.U !UP1, `(.L_x_23) ;  /* 0x0000000509b47547 */ /* 0x000ff0000b800000 */
[----:B------:R-:W0:Y:S01]  /*1120*/  LDCU UR14, c[0x0][0x39c] ;  /* 0x00007380ff0e77ac */ /* 0x000e220008000800 */
[----:B------:R-:W-:Y:S01]  /*1130*/  MOV R23, RZ ;  /* 0x000000ff00177202 */ /* 0x000fe20000000f00 */
[----:B------:R-:W-:Y:S01]  /*1140*/  USHF.L.U32 UR4, UR5, 0x4, URZ ;  /* 0x0000000405047899 */ /* 0x000fe200080006ff */
[----:B------:R-:W2:Y:S01]  /*1150*/  LDCU.128 UR8, c[0x0][0x380] ;  /* 0x00007000ff0877ac */ /* 0x000ea20008000c00 */
[----:B------:R-:W-:-:S04]  /*1160*/  USHF.L.U64.HI UR7, UR5, 0x4, UR6 ;  /* 0x0000000405077899 */ /* 0x000fc80008010206 */
[----:B-1----:R-:W-:-:S04]  /*1170*/  IADD3 R13, P0, PT, R18, UR4, RZ ;  /* 0x00000004120d7c10 */ /* 0x002fc8000ff1e0ff */
[----:B------:R-:W-:Y:S02]  /*1180*/  IADD3.X R12, PT, PT, RZ, UR7, RZ, P0, !PT ;  /* 0x00000007ff0c7c10 */ /* 0x000fe400087fe4ff */
[----:B------:R-:W-:Y:S01]  /*1190*/  IADD3 R5, P0, PT, R24, UR4, RZ ;  /* 0x0000000418057c10 */ /* 0x000fe2000ff1e0ff */
[----:B0-----:R-:W-:-:S03]  /*11a0*/  IMAD.WIDE.U32 R8, R13, UR14, R22 ;  /* 0x0000000e0d087c25 */ /* 0x001fc6000f8e0016 */
[----:B------:R-:W-:Y:S01]  /*11b0*/  IADD3.X R10, PT, PT, R25, UR7, RZ, P0, !PT ;  /* 0x00000007190a7c10 */ /* 0x000fe200087fe4ff */
[----:B------:R-:W-:Y:S01]  /*11c0*/  IMAD R7, R12, UR14, RZ ;  /* 0x0000000e0c077c24 */ /* 0x000fe2000f8e02ff */
[----:B--2---:R-:W-:Y:S02]  /*11d0*/  LEA R4, P1, R5, UR8, 0x2 ;  /* 0x0000000805047c11 */ /* 0x004fe4000f8210ff */
[C---:B------:R-:W-:Y:S02]  /*11e0*/  LEA R6, P0, R8.reuse, UR10, 0x2 ;  /* 0x0000000a08067c11 */ /* 0x040fe4000f8010ff */
[----:B------:R-:W-:Y:S02]  /*11f0*/  IADD3 R7, PT, PT, R9, R7, RZ ;  /* 0x0000000709077210 */ /* 0x000fe40007ffe0ff */
[----:B------:R-:W-:Y:S02]  /*1200*/  LEA.HI.X R5, R5, UR9, R10, 0x2, P1 ;  /* 0x0000000905057c11 */ /* 0x000fe400088f140a */
[----:B------:R-:W-:-:S03]  /*1210*/  LEA.HI.X R7, R8, UR11, R7, 0x2, P0 ;  /* 0x0000000b08077c11 */ /* 0x000fc600080f1407 */
[----:B------:R-:W2:Y:S04]  /*1220*/  LDG.E.CONSTANT R14, desc[UR12][R4.64] ;  /* 0x0000000c040e7981 */ /* 0x000ea8000c1e9900 */
[----:B------:R-:W3:Y:S04]  /*1230*/  LDG.E.CONSTANT R27, desc[UR12][R6.64] ;  /* 0x0000000c061b7981 */ /* 0x000ee8000c1e9900 */
[----:B------:R0:W4:Y:S04]  /*1240*/  LDG.E.CONSTANT R20, desc[UR12][R4.64+0x40] ;  /* 0x0000400c04147981 */ /* 0x000128000c1e9900 */
[----:B--2---:R-:W-:Y:S04]  /*1250*/  STS [R3], R14 ;  /* 0x0000000e03007388 */ /* 0x004fe80000000800 */
[----:B---3--:R-:W-:Y:S01]  /*1260*/  STS [R16], R27 ;  /* 0x0000001b10007388 */ /* 0x008fe20000000800 */
[----:B------:R-:W-:Y:S06]  /*1270*/  BAR.SYNC.DEFER_BLOCKING 0x0 ;  /* 0x0000000000007b1d */ /* 0x000fec0000010000 */
[----:B------:R-:W-:Y:S04]  /*1280*/  LDS R19, [R2] ;  /* 0x0000000002137984 */ /* 0x000fe80000000800 */
[----:B------:R-:W1:Y:S04]  /*1290*/  LDS.128 R8, [R0] ;  /* 0x0000000000087984 */ /* 0x000e680000000c00 */
[----:B------:R-:W2:Y:S04]  /*12a0*/  LDS R29, [R2+0x40] ;  /* 0x00004000021d7984 */ /* 0x000ea80000000800 */
[----:B------:R-:W3:Y:S04]  /*12b0*/  LDS R15, [R2+0x80] ;  /* 0x00008000020f7984 */ /* 0x000ee80000000800 */
[----:B------:R-:W5:Y:S04]  /*12c0*/  LDS R26, [R2+0xc0] ;  /* 0x0000c000021a7984 */ /* 0x000f680000000800 */
[----:B0-----:R-:W-:Y:S04]  /*12d0*/  LDS.128 R4, [R0+0x10] ;  /* 0x0000100000047984 */ /* 0x001fe80000000c00 */
[----:B------:R-:W-:Y:S04]  /*12e0*/  LDS R14, [R2+0x140] ;  /* 0x00014000020e7984 */ /* 0x000fe80000000800 */
[----:B------:R-:W-:Y:S01]  /*12f0*/  LDS R27, [R2+0x2c0] ;  /* 0x0002c000021b7984 */ /* 0x000fe20000000800 */
[----:B-1----:R-:W-:-:S03]  /*1300*/  FFMA R8, R8, R19, R21 ;  /* 0x0000001308087223 */ /* 0x002fc60000000015 */
[----:B------:R-:W0:Y:S01]  /*1310*/  LDS R19, [R2+0x100] ;  /* 0x0001000002137984 */ /* 0x000e220000000800 */
[----:B--2---:R-:W-:-:S03]  /*1320*/  FFMA R8, R29, R9, R8 ;  /* 0x000000091d087223 */ /* 0x004fc60000000008 */
[----:B------:R-:W-:Y:S01]  /*1330*/  LDS R29, [R2+0x280] ;  /* 0x00028000021d7984 */ /* 0x000fe20000000800 */
[----:B---3--:R-:W-:-:S03]  /*1340*/  FFMA R9, R15, R10, R8 ;  /* 0x0000000a0f097223 */ /* 0x008fc60000000008 */
[----:B------:R-:W1:Y:S01]  /*1350*/  LDS R15, [R2+0x180] ;  /* 0x00018000020f7984 */ /* 0x000e620000000800 */
[----:B-----5:R-:W-:-:S03]  /*1360*/  FFMA R9, R26, R11, R9 ;  /* 0x0000000b1a097223 */ /* 0x020fc60000000009 */
[----:B------:R-:W2:Y:S01]  /*1370*/  LDS R26, [R2+0x1c0] ;  /* 0x0001c000021a7984 */ /* 0x000ea20000000800 */
[----:B0-----:R-:W-:-:S03]  /*1380*/  FFMA R21, R4, R19, R9 ;  /* 0x0000001304157223 */ /* 0x001fc60000000009 */
[----:B------:R-:W-:Y:S01]  /*1390*/  LDS R19, [R2+0x200] ;  /* 0x0002000002137984 */ /* 0x000fe20000000800 */
[----:B------:R-:W-:Y:S01]  /*13a0*/  FFMA R4, R14, R5, R21 ;  /* 0x000000050e047223 */ /* 0x000fe20000000015 */
[----:B------:R-:W-:Y:S02]  /*13b0*/  IADD3 R5, P0, PT, R13, 0x10, RZ ;  /* 0x000000100d057810 */ /* 0x000fe40007f1e0ff */
[----:B------:R-:W0:Y:S01]  /*13c0*/  LDS.128 R8, [R0+0x20] ;  /* 0x0000200000087984 */ /* 0x000e220000000c00 */
[----:B-1----:R-:W-:Y:S01]  /*13d0*/  FFMA R15, R15, R6, R4 ;  /* 0x000000060f0f7223 */ /* 0x002fe20000000004 */
[----:B------:R-:W-:Y:S02]  /*13e0*/  IADD3.X R12, PT, PT, RZ, R12, RZ, P0, !PT ;  /* 0x0000000cff0c7210 */ /* 0x000fe400007fe4ff */
[----:B------:R-:W1:Y:S01]  /*13f0*/  LDS R14, [R2+0x240] ;  /* 0x00024000020e7984 */ /* 0x000e620000000800 */
[----:B------:R-:W-:-:S04]  /*1400*/  IMAD.WIDE.U32 R4, R5, UR14, R22 ;  /* 0x0000000e05047c25 */ /* 0x000fc8000f8e0016 */
[----:B--2---:R-:W-:Y:S01]  /*1410*/  FFMA R7, R26, R7, R15 ;  /* 0x000000071a077223 */ /* 0x004fe2000000000f */
[----:B------:R-:W-:Y:S01]  /*1420*/  LDS R21, [R2+0x300] ;  /* 0x0003000002157984 */ /* 0x000fe20000000800 */
[----:B------:R-:W-:Y:S02]  /*1430*/  LEA R6, P0, R4, UR10, 0x2 ;  /* 0x0000000a04067c11 */ /* 0x000fe4000f8010ff */
[----:B0-----:R-:W-:Y:S02]  /*1440*/  FFMA R7, R8, R19, R7 ;  /* 0x0000001308077223 */ /* 0x001fe40000000007 */
[----:B------:R-:W-:Y:S02]  /*1450*/  LDS R8, [R2+0x380] ;  /* 0x0003800002087984 */ /* 0x000fe40000000800 */
[----:B-1----:R-:W-:Y:S01]  /*1460*/  FFMA R26, R14, R9, R7 ;  /* 0x000000090e1a7223 */ /* 0x002fe20000000007 */
[----:B------:R-:W-:Y:S01]  /*1470*/  IMAD R7, R12, UR14, RZ ;  /* 0x0000000e0c077c24 */ /* 0x000fe2000f8e02ff */
[----:B------:R-:W-:Y:S04]  /*1480*/  LDS R9, [R2+0x340] ;  /* 0x0003400002097984 */ /* 0x000fe80000000800 */
[----:B------:R-:W-:Y:S01]  /*1490*/  IADD3 R5, PT, PT, R5, R7, RZ ;  /* 0x0000000705057210 */ /* 0x000fe20007ffe0ff */
[----:B------:R-:W-:Y:S03]  /*14a0*/  LDS R19, [R2+0x3c0] ;  /* 0x0003c00002137984 */ /* 0x000fe60000000800 */
[----:B------:R-:W-:Y:S01]  /*14b0*/  LEA.HI.X R7, R4, UR11, R5, 0x2, P0 ;  /* 0x0000000b04077c11 */ /* 0x000fe200080f1405 */
[----:B------:R-:W0:Y:S04]  /*14c0*/  LDS.128 R12, [R0+0x30] ;  /* 0x00003000000c7984 */ /* 0x000e280000000c00 */
[----:B------:R-:W2:Y:S01]  /*14d0*/  LDG.E.CONSTANT R28, desc[UR12][R6.64] ;  /* 0x0000000c061c7981 */ /* 0x000ea2000c1e9900 */
[----:B------:R-:W-:Y:S06]  /*14e0*/  BAR.SYNC.DEFER_BLOCKING 0x0 ;  /* 0x0000000000007b1d */ /* 0x000fec0000010000 */
[----:B----4-:R-:W-:Y:S01]  /*14f0*/  STS [R3], R20 ;  /* 0x0000001403007388 */ /* 0x010fe20000000800 */
[----:B------:R-:W-:-:S04]  /*1500*/  FFMA R10, R29, R10, R26 ;  /* 0x0000000a1d0a7223 */ /* 0x000fc8000000001a */
[----:B------:R-:W-:-:S04]  /*1510*/  FFMA R11, R27, R11, R10 ;  /* 0x0000000b1b0b7223 */ /* 0x000fc8000000000a */
[----:B0-----:R-:W-:-:S04]  /*1520*/  FFMA R10, R12, R21, R11 ;  /* 0x000000150c0a7223 */ /* 0x001fc8000000000b */
[----:B------:R-:W-:-:S04]  /*1530*/  FFMA R9, R9, R13, R10 ;  /* 0x0000000d09097223 */ /* 0x000fc8000000000a */
[----:B------:R-:W-:-:S04]  /*1540*/  FFMA R14, R8, R14, R9 ;  /* 0x0000000e080e7223 */ /* 0x000fc80000000009 */
[----:B------:R-:W-:Y:S01]  /*1550*/  FFMA R15, R19, R15, R14 ;  /* 0x0000000f130f7223 */ /* 0x000fe2000000000e */
[----:B------:R-:W-:-:S04]  /*1560*/  UIADD3 UR5, UP1, UPT, UR5, 0x2, URZ ;  /* 0x0000000205057890 */ /* 0x000fc8000ff3e0ff */
[----:B------:R-:W-:Y:S01]  /*1570*/  UIADD3.X UR6, UPT, UPT, URZ, UR6, URZ, UP1, !UPT ;  /* 0x00000006ff067290 */ /* 0x000fe20008ffe4ff */
[----:B--2---:R-:W-:Y:S01]  /*1580*/  STS [R16], R28 ;  /* 0x0000001c10007388 */ /* 0x004fe20000000800 */
[----:B------:R-:W-:Y:S06]  /*1590*/  BAR.SYNC.DEFER_BLOCKING 0x0 ;  /* 0x0000000000007b1d */ /* 0x000fec0000010000 */
[----:B------:R-:W-:Y:S04]  /*15a0*/  LDS R26, [R2] ;  /* 0x00000000021a7984 */ /* 0x000fe80000000800 */
[----:B------:R-:W0:Y:S04]  /*15b0*/  LDS.128 R4, [R0] ;  /* 0x0000000000047984 */ /* 0x000e280000000c00 */
[----:B------:R-:W1:Y:S04]  /*15c0*/  LDS R27, [R2+0x40] ;  /* 0x00004000021b7984 */ /* 0x000e680000000800 */
[----:B------:R-:W2:Y:S04]  /*15d0*/  LDS R12, [R2+0x80] ;  /* 0x00008000020c7984 */ /* 0x000ea80000000800 */
[----:B------:R-:W3:Y:S04]  /*15e0*/  LDS R20, [R2+0xc0] ;  /* 0x0000c00002147984 */ /* 0x000ee80000000800 */
[----:B------:R-:W-:Y:S04]  /*15f0*/  LDS R21, [R2+0x100] ;  /* 0x0001000002157984 */ /* 0x000fe80000000800 */
[----:B------:R-:W4:Y:S04]  /*1600*/  LDS.128 R8, [R0+0x10] ;  /* 0x0000100000087984 */ /* 0x000f280000000c00 */
[----:B------:R-:W5:Y:S04]  /*1610*/  LDS R28, [R2+0x140] ;  /* 0x00014000021c7984 */ /* 0x000f680000000800 */
[----:B------:R-:W5:Y:S04]  /*1620*/  LDS R29, [R2+0x180] ;  /* 0x00018000021d7984 */ /* 0x000f680000000800 */
[----:B------:R-:W5:Y:S01]  /*1630*/  LDS R19, [R2+0x1c0] ;  /* 0x0001c00002137984 */ /* 0x000f620000000800 */
[----:B0-----:R-:W-:-:S03]  /*1640*/  FFMA R4, R4, R26, R15 ;  /* 0x0000001a04047223 */ /* 0x001fc6000000000f */
[----:B------:R-:W-:Y:S01]  /*1650*/  LDS R26, [R2+0x340] ;  /* 0x00034000021a7984 */ /* 0x000fe20000000800 */
[----:B-1----:R-:W-:-:S03]  /*1660*/  FFMA R5, R27, R5, R4 ;  /* 0x000000051b057223 */ /* 0x002fc60000000004 */
[----:B------:R-:W-:Y:S01]  /*1670*/  LDS R27, [R2+0x200] ;  /* 0x00020000021b7984 */ /* 0x000fe20000000800 */
[----:B--2---:R-:W-:-:S03]  /*1680*/  FFMA R5, R12, R6, R5 ;  /* 0x000000060c057223 */ /* 0x004fc60000000005 */
[----:B------:R-:W0:Y:S01]  /*1690*/  LDS.128 R12, [R0+0x20] ;  /* 0x00002000000c7984 */ /* 0x000e220000000c00 */
[----:B---3--:R-:W-:-:S03]  /*16a0*/  FFMA R5, R20, R7, R5 ;  /* 0x0000000714057223 */ /* 0x008fc60000000005 */
[----:B------:R-:W1:Y:S01]  /*16b0*/  LDS R20, [R2+0x240] ;  /* 0x0002400002147984 */ /* 0x000e620000000800 */
[----:B----4-:R-:W-:-:S03]  /*16c0*/  FFMA R5, R8, R21, R5 ;  /* 0x0000001508057223 */ /* 0x010fc60000000005 */
[----:B------:R-:W2:Y:S04]  /*16d0*/  LDS R21, [R2+0x280] ;  /* 0x0002800002157984 */ /* 0x000ea80000000800 */
[----:B------:R-:W3:Y:S01]  /*16e0*/  LDS R8, [R2+0x2c0] ;  /* 0x0002c00002087984 */ /* 0x000ee20000000800 */
[----:B-----5:R-:W-:-:S03]  /*16f0*/  FFMA R28, R28, R9, R5 ;  /* 0x000000091c1c7223 */ /* 0x020fc60000000005 */
[----:B------:R-:W-:Y:S01]  /*1700*/  LDS R9, [R2+0x300] ;  /* 0x0003000002097984 */ /* 0x000fe20000000800 */
[----:B------:R-:W-:-:S03]  /*1710*/  FFMA R10, R29, R10, R28 ;  /* 0x0000000a1d0a7223 */ /* 0x000fc6000000001c */
[----:B------:R-:W4:Y:S01]  /*1720*/  LDS.128 R4, [R0+0x30] ;  /* 0x0000300000047984 */ /* 0x000f220000000c00 */
[----:B------:R-:W-:-:S03]  /*1730*/  FFMA R19, R19, R11, R10 ;  /* 0x0000000b13137223 */ /* 0x000fc6000000000a */
[----:B------:R-:W5:Y:S04]  /*1740*/  LDS R11, [R2+0x380] ;  /* 0x00038000020b7984 */ /* 0x000f680000000800 */
[----:B------:R-:W5:Y:S01]  /*1750*/  LDS R10, [R2+0x3c0] ;  /* 0x0003c000020a7984 */ /* 0x000f620000000800 */
[----:B0-----:R-:W-:-:S04]  /*1760*/  FFMA R19, R12, R27, R19 ;  /* 0x0000001b0c137223 */ /* 0x001fc80000000013 */
[----:B-1----:R-:W-:-:S04]  /*1770*/  FFMA R20, R20, R13, R19 ;  /* 0x0000000d14147223 */ /* 0x002fc80000000013 */
[----:B--2---:R-:W-:-:S04]  /*1780*/  FFMA R21, R21, R14, R20 ;  /* 0x0000000e15157223 */ /* 0x004fc80000000014 */
[----:B---3--:R-:W-:-:S04]  /*1790*/  FFMA R15, R8, R15, R21 ;  /* 0x0000000f080f7223 */ /* 0x008fc80000000015 */
[----:B----4-:R-:W-:-:S04]  /*17a0*/  FFMA R9, R4, R9, R15 ;  /* 0x0000000904097223 */ /* 0x010fc8000000000f */
[----:B------:R-:W-:-:S04]  /*17b0*/  FFMA R26, R26, R5, R9 ;  /* 0x000000051a1a7223 */ /* 0x000fc80000000009 */
[----:B-----5:R-:W-:-:S04]  /*17c0*/  FFMA R11, R11, R6, R26 ;  /* 0x000000060b0b7223 */ /* 0x020fc8000000001a */
[----:B------:R-:W-:Y:S01]  /*17d0*/  FFMA R21, R10, R7, R11 ;  /* 0x000000070a157223 */ /* 0x000fe2000000000b */
[----:B------:R-:W-:Y:S06]  /*17e0*/  BAR.SYNC.DEFER_BLOCKING 0x0 ;  /* 0x0000000000007b1d */ /* 0x000fec0000010000 */
.L_x_23:
[----:B------:R-:W-:Y:S05]  /*17f0*/  BRA.U UP0, `(.L_x_20) ;  /* 0x0000000100ec7547 */ /* 0x000fea000b800000 */
[----:B------:R-:W0:Y:S01]  /*1800*/  LDCU UR7, c[0x0][0x39c] ;  /* 0x00007380ff0777ac */ /* 0x000e220008000800 */
[----:B------:R-:W-:Y:S01]  /*1810*/  HFMA2 R5, -RZ, RZ, 0, 0 ;  /* 0x00000000ff057431 */ /* 0x000fe200000001ff */
[----:B------:R-:W-:Y:S01]  /*1820*/  MOV R4, R22 ;  /* 0x0000001600047202 */ /* 0x000fe20000000f00 */
[----:B------:R-:W-:Y:S01]  /*1830*/  USHF.L.U32 UR4, UR5, 0x4, URZ ;  /* 0x0000000405047899 */ /* 0x000fe200080006ff */
[----:B------:R-:W2:Y:S01]  /*1840*/  LDCU.128 UR8, c[0x0][0x380] ;  /* 0x00007000ff0877ac */ /* 0x000ea20008000c00 */
[----:B------:R-:W-:-:S04]  /*1850*/  USHF.L.U64.HI UR5, UR5, 0x4, UR6 ;  /* 0x0000000405057899 */ /* 0x000fc80008010206 */
[----:B-1----:R-:W-:-:S04]  /*1860*/  IADD3 R7, P0, PT, R18, UR4, RZ ;  /* 0x0000000412077c10 */ /* 0x002fc8000ff1e0ff */
[----:B------:R-:W-:Y:S01]  /*1870*/  IADD3.X R6, PT, PT, RZ, UR5, RZ, P0, !PT ;  /* 0x00000005ff067c10 */ /* 0x000fe200087fe4ff */
[----:B0-----:R-:W-:Y:S01]  /*1880*/  IMAD.WIDE.U32 R4, R7, UR7, R4 ;  /* 0x0000000707047c25 */ /* 0x001fe2000f8e0004 */
[----:B------:R-:W-:-:S03]  /*1890*/  IADD3 R9, P0, PT, R24, UR4, RZ ;  /* 0x0000000418097c10 */ /* 0x000fc6000ff1e0ff */
[----:B------:R-:W-:Y:S01]  /*18a0*/  IMAD R7, R6, UR7, RZ ;  /* 0x0000000706077c24 */ /* 0x000fe2000f8e02ff */
[----:B------:R-:W-:Y:S02]  /*18b0*/  IADD3.X R24, PT, PT, R25, UR5, RZ, P0, !PT ;  /* 0x0000000519187c10 */ /* 0x000fe400087fe4ff */
[----:B--2---:R-:W-:Y:S02]  /*18c0*/  LEA R8, P0, R9, UR8, 0x2 ;  /* 0x0000000809087c11 */ /* 0x004fe4000f8010ff */
[C---:B------:R-:W-:Y:S02]  /*18d0*/  LEA R12, P1, R4.reuse, UR10, 0x2 ;  /* 0x0000000a040c7c11 */ /* 0x040fe4000f8210ff */
[----:B------:R-:W-:Y:S02]  /*18e0*/  IADD3 R5, PT, PT, R5, R7, RZ ;  /* 0x0000000705057210 */ /* 0x000fe40007ffe0ff */
[----:B------:R-:W-:Y:S02]  /*18f0*/  LEA.HI.X R9, R9, UR9, R24, 0x2, P0 ;  /* 0x0000000909097c11 */ /* 0x000fe400080f1418 */
[----:B------:R-:W-:-:S03]  /*1900*/  LEA.HI.X R13, R4, UR11, R5, 0x2, P1 ;  /* 0x0000000b040d7c11 */ /* 0x000fc600088f1405 */
[----:B------:R-:W2:Y:S04]  /*1910*/  LDG.E.CONSTANT R14, desc[UR12][R8.64] ;  /* 0x0000000c080e7981 */ /* 0x000ea8000c1e9900 */
[----:B------:R-:W3:Y:S04]  /*1920*/  LDG.E.CONSTANT R13, desc[UR12][R12.64] ;  /* 0x0000000c0c0d7981 */ /* 0x000ee8000c1e9900 */
[----:B--2---:R-:W-:Y:S04]  /*1930*/  STS [R3], R14 ;  /* 0x0000000e03007388 */ /* 0x004fe80000000800 */
[----:B---3--:R-:W-:Y:S01]  /*1940*/  STS [R16], R13 ;  /* 0x0000000d10007388 */ /* 0x008fe20000000800 */
        /* <DEDUP_REMOVED lines=10> */
[----:B------:R-:W5:Y:S04]  /*19f0*/  LDS R16, [R2+0x1c0] ;  /* 0x0001c00002107984 */ /* 0x000f680000000800 */
[----:B------:R-:W-:Y:S01]  /*1a00*/  LDS R20, [R2+0x240] ;  /* 0x0002400002147984 */ /* 0x000fe20000000800 */
[----:B0-----:R-:W-:-:S03]  /*1a10*/  FFMA R4, R4, R15, R21 ;  /* 0x0000000f04047223 */ /* 0x001fc60000000015 */
[----:B------:R-:W-:Y:S01]  /*1a20*/  LDS R24, [R2+0x2c0] ;  /* 0x0002c00002187984 */ /* 0x000fe20000000800 */
[----:B-1----:R-:W-:-:S03]  /*1a30*/  FFMA R4, R25, R5, R4 ;  /* 0x0000000519047223 */ /* 0x002fc60000000004 */
[----:B------:R-:W-:Y:S01]  /*1a40*/  LDS R21, [R2+0x200] ;  /* 0x0002000002157984 */ /* 0x000fe20000000800 */
[----:B--2---:R-:W-:-:S03]  /*1a50*/  FFMA R27, R27, R6, R4 ;  /* 0x000000061b1b7223 */ /* 0x004fc60000000004 */
[----:B------:R-:W0:Y:S01]  /*1a60*/  LDS.128 R12, [R0+0x20] ;  /* 0x00002000000c7984 */ /* 0x000e220000000c00 */
[----:B---3--:R-:W-:-:S03]  /*1a70*/  FFMA R29, R26, R7, R27 ;  /* 0x000000071a1d7223 */ /* 0x008fc6000000001b */
[----:B------:R-:W1:Y:S04]  /*1a80*/  LDS R25, [R2+0x280] ;  /* 0x0002800002197984 */ /* 0x000e680000000800 */
[----:B------:R-:W-:Y:S01]  /*1a90*/  LDS R27, [R2+0x300] ;  /* 0x00030000021b7984 */ /* 0x000fe20000000800 */
[----:B----4-:R-:W-:-:S03]  /*1aa0*/  FFMA R29, R8, R19, R29 ;  /* 0x00000013081d7223 */ /* 0x010fc6000000001d */
[----:B------:R-:W2:Y:S01]  /*1ab0*/  LDS.128 R4, [R0+0x30] ;  /* 0x0000300000047984 */ /* 0x000ea20000000c00 */
[----:B-----5:R-:W-:-:S03]  /*1ac0*/  FFMA R18, R18, R9, R29 ;  /* 0x0000000912127223 */ /* 0x020fc6000000001d */
[----:B------:R-:W3:Y:S01]  /*1ad0*/  LDS R26, [R2+0x340] ;  /* 0x00034000021a7984 */ /* 0x000ee20000000800 */
[----:B------:R-:W-:-:S03]  /*1ae0*/  FFMA R3, R3, R10, R18 ;  /* 0x0000000a03037223 */ /* 0x000fc60000000012 */
[----:B------:R-:W4:Y:S01]  /*1af0*/  LDS R19, [R2+0x380] ;  /* 0x0003800002137984 */ /* 0x000f220000000800 */
[----:B------:R-:W-:-:S03]  /*1b00*/  FFMA R3, R16, R11, R3 ;  /* 0x0000000b10037223 */ /* 0x000fc60000000003 */
[----:B------:R-:W5:Y:S01]  /*1b10*/  LDS R8, [R2+0x3c0] ;  /* 0x0003c00002087984 */ /* 0x000f620000000800 */
[----:B0-----:R-:W-:-:S04]  /*1b20*/  FFMA R3, R12, R21, R3 ;  /* 0x000000150c037223 */ /* 0x001fc80000000003 */
[----:B------:R-:W-:-:S04]  /*1b30*/  FFMA R20, R20, R13, R3 ;  /* 0x0000000d14147223 */ /* 0x000fc80000000003 */
[----:B-1----:R-:W-:-:S04]  /*1b40*/  FFMA R25, R25, R14, R20 ;  /* 0x0000000e19197223 */ /* 0x002fc80000000014 */
[----:B------:R-:W-:-:S04]  /*1b50*/  FFMA R15, R24, R15, R25 ;  /* 0x0000000f180f7223 */ /* 0x000fc80000000019 */
[----:B--2---:R-:W-:-:S04]  /*1b60*/  FFMA R15, R4, R27, R15 ;  /* 0x0000001b040f7223 */ /* 0x004fc8000000000f */
[----:B---3--:R-:W-:-:S04]  /*1b70*/  FFMA R26, R26, R5, R15 ;  /* 0x000000051a1a7223 */ /* 0x008fc8000000000f */
[----:B----4-:R-:W-:-:S04]  /*1b80*/  FFMA R19, R19, R6, R26 ;  /* 0x0000000613137223 */ /* 0x010fc8000000001a */
[----:B-----5:R-:W-:Y:S01]  /*1b90*/  FFMA R21, R8, R7, R19 ;  /* 0x0000000708157223 */ /* 0x020fe20000000013 */
[----:B------:R-:W-:Y:S06]  /*1ba0*/  BAR.SYNC.DEFER_BLOCKING 0x0 ;  /* 0x0000000000007b1d */ /* 0x000fec0000010000 */
.L_x_20:
[----:B------:R-:W0:Y:S01]  /*1bb0*/  LDCU UR4, c[0x0][0x39c] ;  /* 0x00007380ff0477ac */ /* 0x000e220008000800 */
[----:B------:R-:W-:Y:S02]  /*1bc0*/  MOV R2, R22 ;  /* 0x0000001600027202 */ /* 0x000fe40000000f00 */
[----:B------:R-:W-:Y:S01]  /*1bd0*/  MOV R3, RZ ;  /* 0x000000ff00037202 */ /* 0x000fe20000000f00 */
[----:B------:R-:W2:Y:S02]  /*1be0*/  LDCU.64 UR6, c[0x0][0x390] ;  /* 0x00007200ff0677ac */ /* 0x000ea40008000a00 */
[----:B0-----:R-:W-:Y:S01]  /*1bf0*/  IMAD.WIDE.U32 R2, R17, UR4, R2 ;  /* 0x0000000411027c25 */ /* 0x001fe2000f8e0002 */
[----:B------:R-:W-:-:S04]  /*1c00*/  UMOV UR4, URZ ;  /* 0x000000ff00047c82 */ /* 0x000fc80008000000 */
[----:B------:R-:W-:Y:S02]  /*1c10*/  IADD3 R3, PT, PT, R3, UR4, RZ ;  /* 0x0000000403037c10 */ /* 0x000fe4000fffe0ff */
[----:B--2---:R-:W-:-:S04]  /*1c20*/  LEA R4, P0, R2, UR6, 0x2 ;  /* 0x0000000602047c11 */ /* 0x004fc8000f8010ff */
[----:B------:R-:W-:-:S05]  /*1c30*/  LEA.HI.X R5, R2, UR7, R3, 0x2, P0 ;  /* 0x0000000702057c11 */ /* 0x000fca00080f1403 */
[----:B------:R-:W-:Y:S01]  /*1c40*/  STG.E desc[UR12][R4.64], R21 ;  /* 0x0000001504007986 */ /* 0x000fe2000c10190c */
[----:B------:R-:W-:Y:S05]  /*1c50*/  EXIT ;  /* 0x000000000000794d */ /* 0x000fea0003800000 */
.L_x_24:
        /* <DEDUP_REMOVED lines=10> */
.L_x_30:


//--------------------- .text.pocl_dnn_conv2d_int8_relu --------------------------
	.section	.text.pocl_dnn_conv2d_int8_relu,"ax",@progbits
	.align	128
        .global         pocl_dnn_conv2d_int8_relu
        .type           pocl_dnn_conv2d_int8_relu,@function
        .size           pocl_dnn_conv2d_int8_relu,(.L_x_31 - pocl_dnn_conv2d_int8_relu)
        .other          pocl_dnn_conv2d_int8_relu,@"STO_CUDA_ENTRY STV_DEFAULT"
pocl_dnn_conv2d_int8_relu:
.text.pocl_dnn_conv2d_int8_relu:
[----:B------:R-:W-:Y:S01]  /*0000*/  LDC R1, c[0x0][0x37c] ;  /* 0x0000df00ff017b82 */ /* 0x000fe20000000800 */
[----:B------:R-:W0:Y:S07]  /*0010*/  S2R R0, SR_TID.X ;  /* 0x0000000000007919 */ /* 0x000e2e0000002100 */
[----:B------:R-:W0:Y:S01]  /*0020*/  S2UR UR6, SR_CTAID.X ;  /* 0x00000000000679c3 */ /* 0x000e220000002500 */
[----:B------:R-:W1:Y:S07]  /*0030*/  LDCU.64 UR4, c[0x0][0x358] ;  /* 0x00006b00ff0477ac */ /* 0x000e6e0008000a00 */
[----:B------:R-:W0:Y:S08]  /*0040*/  LDC R13, c[0x0][0x360] ;  /* 0x0000d800ff0d7b82 */ /* 0x000e300000000800 */
[----:B------:R-:W2:Y:S08]  /*0050*/  LDC.64 R2, c[0x0][0x398] ;  /* 0x0000e600ff027b82 */ /* 0x000eb00000000a00 */
[----:B------:R-:W3:Y:S08]  /*0060*/  LDC.64 R4, c[0x0][0x3a0] ;  /* 0x0000e800ff047b82 */ /* 0x000ef00000000a00 */
[----:B------:R-:W4:Y:S01]  /*0070*/  LDC.64 R8, c[0x0][0x3a8] ;  /* 0x0000ea00ff087b82 */ /* 0x000f220000000a00 */
[----:B0-----:R-:W-:-:S04]  /*0080*/  IMAD R13, R13, UR6, R0 ;  /* 0x000000060d0d7c24 */ /* 0x001fc8000f8e0200 */
[----:B--2---:R-:W-:-:S03]  /*0090*/  IMAD.WIDE.U32 R2, R13, 0x4, R2 ;  /* 0x000000040d027825 */ /* 0x004fc600078e0002 */
[----:B------:R-:W0:Y:S03]  /*00a0*/  LDC.64 R6, c[0x0][0x3b8] ;  /* 0x0000ee00ff067b82 */ /* 0x000e260000000a00 */
[----:B-1----:R-:W2:Y:S01]  /*00b0*/  LDG.E.CONSTANT R2, desc[UR4][R2.64] ;  /* 0x0000000402027981 */ /* 0x002ea2000c1e9900 */
[----:B---3--:R-:W-:-:S04]  /*00c0*/  IMAD.WIDE.U32 R4, R13, 0x4, R4 ;  /* 0x000000040d047825 */ /* 0x008fc800078e0004 */
[----:B------:R-:W1:Y:S02]  /*00d0*/  LDC.64 R10, c[0x0][0x3b0] ;  /* 0x0000ec00ff0a7b82 */ /* 0x000e640000000a00 */
[----:B------:R-:W2:Y:S01]  /*00e0*/  LDG.E.CONSTANT R5, desc[UR4][R4.64] ;  /* 0x0000000404057981 */ /* 0x000ea2000c1e9900 */
[----:B----4-:R-:W-:-:S06]  /*00f0*/  IMAD.WIDE.U32 R8, R13, 0x4, R8 ;  /* 0x000000040d087825 */ /* 0x010fcc00078e0008 */
[----:B------:R-:W3:Y:S01]  /*0100*/  LDG.E.CONSTANT R9, desc[UR4][R8.64] ;  /* 0x0000000408097981 */ /* 0x000ee2000c1e9900 */
[----:B0-----:R-:W-:-:S04]  /*0110*/  IMAD.WIDE.U32 R6, R13, 0x4, R6 ;  /* 0x000000040d067825 */ /* 0x001fc800078e0006 */
[----:B-1----:R-:W-:-:S04]  /*0120*/  IMAD.WIDE.U32 R10, R13, 0x4, R10 ;  /* 0x000000040d0a7825 */ /* 0x002fc800078e000a */
[C---:B--2---:R-:W-:Y:S02]  /*0130*/  IMAD R15, R2.reuse, R5, RZ ;  /* 0x00000005020f7224 */ /* 0x044fe400078e02ff */
[----:B---3--:R-:W-:-:S03]  /*0140*/  IMAD R17, R2, R9, RZ ;  /* 0x0000000902117224 */ /* 0x008fc600078e02ff */
[----:B------:R-:W-:Y:S04]  /*0150*/  STG.E desc[UR4][R6.64], R15 ;  /* 0x0000000f06007986 */ /* 0x000fe8000c101904 */
[----:B------:R-:W-:Y:S01]  /*0160*/  STG.E desc[UR4][R10.64], R17 ;  /* 0x000000110a007986 */ /* 0x000fe2000c101904 */
[----:B------:R-:W-:Y:S05]  /*0170*/  EXIT ;  /* 0x000000000000794d */ /* 0x000fea0003800000 */
.L_x_25:
        /* <DEDUP_REMOVED lines=16> */
.L_x_31:


//--------------------- .text.pocl_mul_i32        --------------------------
	.section	.text.pocl_mul_i32,"ax",@progbits
	.align	128
        .global         pocl_mul_i32
        .type           pocl_mul_i32,@function
        .size           pocl_mul_i32,(.L_x_32 - pocl_mul_i32)
        .other          pocl_mul_i32,@"STO_CUDA_ENTRY STV_DEFAULT"
pocl_mul_i32:
.text.pocl_mul_i32:
[----:B------:R-:W-:Y:S01]  /*0000*/  LDC R1, c[0x0][0x37c] ;  /* 0x0000df00ff017b82 */ /* 0x000fe20000000800 */
[----:B------:R-:W0:Y:S07]  /*0010*/  S2R R0, SR_TID.X ;  /* 0x0000000000007919 */ /* 0x000e2e0000002100 */
[----:B------:R-:W0:Y:S01]  /*0020*/  S2UR UR6, SR_CTAID.X ;  /* 0x00000000000679c3 */ /* 0x000e220000002500 */
[----:B------:R-:W1:Y:S07]  /*0030*/  LDCU.64 UR4, c[0x0][0x358] ;  /* 0x00006b00ff0477ac */ /* 0x000e6e0008000a00 */
[----:B------:R-:W0:Y:S08]  /*0040*/  LDC R9, c[0x0][0x360] ;  /* 0x0000d800ff097b82 */ /* 0x000e300000000800 */
[----:B------:R-:W2:Y:S08]  /*0050*/  LDC.64 R2, c[0x0][0x380] ;  /* 0x0000e000ff027b82 */ /* 0x000eb00000000a00 */
[----:B------:R-:W3:Y:S01]  /*0060*/  LDC.64 R4, c[0x0][0x388] ;  /* 0x0000e200ff047b82 */ /* 0x000ee20000000a00 */
[----:B0-----:R-:W-:-:S07]  /*0070*/  IMAD R9, R9, UR6, R0 ;  /* 0x0000000609097c24 */ /* 0x001fce000f8e0200 */
[----:B------:R-:W0:Y:S01]  /*0080*/  LDC.64 R6, c[0x0][0x390] ;  /* 0x0000e400ff067b82 */ /* 0x000e220000000a00 */
[----:B--2---:R-:W-:-:S06]  /*0090*/  IMAD.WIDE.U32 R2, R9, 0x4, R2 ;  /* 0x0000000409027825 */ /* 0x004fcc00078e0002 */
[----:B-1----:R-:W2:Y:S01]  /*00a0*/  LDG.E.CONSTANT R2, desc[UR4][R2.64] ;  /* 0x0000000402027981 */ /* 0x002ea2000c1e9900 */
[----:B---3--:R-:W-:-:S06]  /*00b0*/  IMAD.WIDE.U32 R4, R9, 0x4, R4 ;  /* 0x0000000409047825 */ /* 0x008fcc00078e0004 */
[----:B------:R-:W2:Y:S01]  /*00c0*/  LDG.E.CONSTANT R5, desc[UR4][R4.64] ;  /* 0x0000000404057981 */ /* 0x000ea2000c1e9900 */
[----:B0-----:R-:W-:-:S04]  /*00d0*/  IMAD.WIDE.U32 R6, R9, 0x4, R6 ;  /* 0x0000000409067825 */ /* 0x001fc800078e0006 */
[----:B--2---:R-:W-:-:S05]  /*00e0*/  IMAD R9, R2, R5, RZ ;  /* 0x0000000502097224 */ /* 0x004fca00078e02ff */
[----:B------:R-:W-:Y:S01]  /*00f0*/  STG.E desc[UR4][R6.64], R9 ;  /* 0x0000000906007986 */ /* 0x000fe2000c101904 */
[----:B------:R-:W-:Y:S05]  /*0100*/  EXIT ;  /* 0x000000000000794d */ /* 0x000fea0003800000 */
.L_x_26:
        /* <DEDUP_REMOVED lines=15> */
.L_x_32:


//--------------------- .text.pocl_add_i32        --------------------------
	.section	.text.pocl_add_i32,"ax",@progbits
	.align	128
        .global         pocl_add_i32
        .type           pocl_add_i32,@function
        .size           pocl_add_i32,(.L_x_33 - pocl_add_i32)
        .other          pocl_add_i32,@"STO_CUDA_ENTRY STV_DEFAULT"
pocl_add_i32:
.text.pocl_add_i32:
        /* <DEDUP_REMOVED lines=13> */
[----:B0-----:R-:W-:Y:S01]  /*00d0*/  IMAD.WIDE.U32 R6, R9, 0x4, R6 ;  /* 0x0000000409067825 */ /* 0x001fe200078e0006 */
[----:B--2---:R-:W-:-:S05]  /*00e0*/  IADD3 R9, PT, PT, R2, R5, RZ ;  /* 0x0000000502097210 */ /* 0x004fca0007ffe0ff */
[----:B------:R-:W-:Y:S01]  /*00f0*/  STG.E desc[UR4][R6.64], R9 ;  /* 0x0000000906007986 */ /* 0x000fe2000c101904 */
[----:B------:R-:W-:Y:S05]  /*0100*/  EXIT ;  /* 0x000000000000794d */ /* 0x000fea0003800000 */
.L_x_27:
        /* <DEDUP_REMOVED lines=15> */
.L_x_33:


//--------------------- .nv.shared.reserved.0     --------------------------
	.section	.nv.shared.reserved.0,"aw",@nobits
	.weak		__nv_reservedSMEM_offset_0_alias
	.size		__nv_reservedSMEM_offset_0_alias, 0, 64
	.other		__nv_reservedSMEM_offset_0_alias,@"STO_CUDA_RESERVED_SHARED STV_DEFAULT"
__nv_reservedSMEM_offset_0_alias:
	.zero		0
	.zero		64


//--------------------- .nv.shared.pocl_sgemm_local_f32 --------------------------
	.section	.nv.shared.pocl_sgemm_local_f32,"aw",@nobits
	.sectionflags	@""
	.align	4
.nv.shared.pocl_sgemm_local_f32:
	.zero		3072


//--------------------- .nv.constant0.pocl_sgemm_tensor_f16f16f32 --------------------------
	.section	.nv.constant0.pocl_sgemm_tensor_f16f16f32,"a",@progbits
	.sectionflags	@""
	.align	4
.nv.constant0.pocl_sgemm_tensor_f16f16f32:
	.zero		932


//--------------------- .nv.constant0.pocl_sgemm_scale_tensor_f16f16f32 --------------------------
	.section	.nv.constant0.pocl_sgemm_scale_tensor_f16f16f32,"a",@progbits
	.sectionflags	@""
	.align	4
.nv.constant0.pocl_sgemm_scale_tensor_f16f16f32:
	.zero		940


//--------------------- .nv.constant0.pocl_sgemm_local_f32 --------------------------
	.section	.nv.constant0.pocl_sgemm_local_f32,"a",@progbits
	.sectionflags	@""
	.align	4
.nv.constant0.pocl_sgemm_local_f32:
	.zero		932


//--------------------- .nv.constant0.pocl_dnn_conv2d_int8_relu --------------------------
	.section	.nv.constant0.pocl_dnn_conv2d_int8_relu,"a",@progbits
	.sectionflags	@""
	.align	4
.nv.constant0.pocl_dnn_conv2d_int8_relu:
	.zero		960


//--------------------- .nv.constant0.pocl_mul_i32 --------------------------
	.section	.nv.constant0.pocl_mul_i32,"a",@progbits
	.sectionflags	@""
	.align	4
.nv.constant0.pocl_mul_i32:
	.zero		920


//--------------------- .nv.constant0.pocl_add_i32 --------------------------
	.section	.nv.constant0.pocl_add_i32,"a",@progbits
	.sectionflags	@""
	.align	4
.nv.constant0.pocl_add_i32:
	.zero		920


//--------------------- SYMBOLS --------------------------

	.type		.nv.reservedSmem.offset0,@object
	.size		.nv.reservedSmem.offset0,0x4
	.type		.nv.reservedSmem.cap,@object
	.size		.nv.reservedSmem.cap,0x4
